	.headerflags	@"EF_CUDA_TEXMODE_UNIFIED EF_CUDA_64BIT_ADDRESS EF_CUDA_SM86 EF_CUDA_VIRTUAL_SM(EF_CUDA_SM86)"
	.elftype	@"ET_EXEC"


//--------------------- .nv.info                  --------------------------
	.section	.nv.info,"",@"SHT_CUDA_INFO"
	.align	4


	//----- nvinfo : EIATTR_REGCOUNT
	.align		4
        /*0000*/ 	.byte	0x04, 0x2f
        /*0002*/ 	.short	(.L_1 - .L_0)
	.align		4
.L_0:
        /*0004*/ 	.word	index@(triton_mm)
        /*0008*/ 	.word	0x00000080


	//----- nvinfo : EIATTR_MAX_STACK_SIZE
	.align		4
.L_1:
        /*000c*/ 	.byte	0x04, 0x23
        /*000e*/ 	.short	(.L_3 - .L_2)
	.align		4
.L_2:
        /*0010*/ 	.word	index@(triton_mm)
        /*0014*/ 	.word	0x00000000


	//----- nvinfo : EIATTR_MIN_STACK_SIZE
	.align		4
.L_3:
        /*0018*/ 	.byte	0x04, 0x12
        /*001a*/ 	.short	(.L_5 - .L_4)
	.align		4
.L_4:
        /*001c*/ 	.word	index@(triton_mm)
        /*0020*/ 	.word	0x00000000


	//----- nvinfo : EIATTR_FRAME_SIZE
	.align		4
.L_5:
        /*0024*/ 	.byte	0x04, 0x11
        /*0026*/ 	.short	(.L_7 - .L_6)
	.align		4
.L_6:
        /*0028*/ 	.word	index@(triton_mm)
        /*002c*/ 	.word	0x00000000
.L_7:


//--------------------- .nv.info.triton_mm        --------------------------
	.section	.nv.info.triton_mm,"",@"SHT_CUDA_INFO"
	.align	4


	//----- nvinfo : EIATTR_CUDA_API_VERSION
	.align		4
        /*0000*/ 	.byte	0x04, 0x37
        /*0002*/ 	.short	(.L_9 - .L_8)
.L_8:
        /*0004*/ 	.word	0x0000007b


	//----- nvinfo : EIATTR_SW2861232_WAR
	.align		4
.L_9:
        /*0008*/ 	.byte	0x01, 0x35
	.zero		2


	//----- nvinfo : EIATTR_PARAM_CBANK
	.align		4
        /*000c*/ 	.byte	0x04, 0x0a
        /*000e*/ 	.short	(.L_11 - .L_10)
	.align		4
.L_10:
        /*0010*/ 	.word	index@(.nv.constant0.triton_mm)
        /*0014*/ 	.short	0x0160
        /*0016*/ 	.short	0x001c


	//----- nvinfo : EIATTR_CBANK_PARAM_SIZE
	.align		4
.L_11:
        /*0018*/ 	.byte	0x03, 0x19
        /*001a*/ 	.short	0x001c


	//----- nvinfo : EIATTR_KPARAM_INFO
	.align		4
        /*001c*/ 	.byte	0x04, 0x17
        /*001e*/ 	.short	(.L_13 - .L_12)
.L_12:
        /*0020*/ 	.word	0x00000000
        /*0024*/ 	.short	0x0003
        /*0026*/ 	.short	0x0018
        /*0028*/ 	.byte	0x00, 0xf0, 0x11, 0x00


	//----- nvinfo : EIATTR_KPARAM_INFO
	.align		4
.L_13:
        /*002c*/ 	.byte	0x04, 0x17
        /*002e*/ 	.short	(.L_15 - .L_14)
.L_14:
        /*0030*/ 	.word	0x00000000
        /*0034*/ 	.short	0x0002
        /*0036*/ 	.short	0x0010
        /*0038*/ 	.byte	0x00, 0xf0, 0x21, 0x00


	//----- nvinfo : EIATTR_KPARAM_INFO
	.align		4
.L_15:
        /*003c*/ 	.byte	0x04, 0x17
        /*003e*/ 	.short	(.L_17 - .L_16)
.L_16:
        /*0040*/ 	.word	0x00000000
        /*0044*/ 	.short	0x0001
        /*0046*/ 	.short	0x0008
        /*0048*/ 	.byte	0x00, 0xf0, 0x21, 0x00


	//----- nvinfo : EIATTR_KPARAM_INFO
	.align		4
.L_17:
        /*004c*/ 	.byte	0x04, 0x17
        /*004e*/ 	.short	(.L_19 - .L_18)
.L_18:
        /*0050*/ 	.word	0x00000000
        /*0054*/ 	.short	0x0000
        /*0056*/ 	.short	0x0000
        /*0058*/ 	.byte	0x00, 0xf0, 0x21, 0x00


	//----- nvinfo : EIATTR_MAXREG_COUNT
	.align		4
.L_19:
        /*005c*/ 	.byte	0x03, 0x1b
        /*005e*/ 	.short	0x00ff


	//----- nvinfo : EIATTR_EXIT_INSTR_OFFSETS
	.align		4
        /*0060*/ 	.byte	0x04, 0x1c
        /*0062*/ 	.short	(.L_21 - .L_20)


	//   ....[0]....
.L_20:
        /*0064*/ 	.word	0x00000030


	//   ....[1]....
        /*0068*/ 	.word	0x00003270


	//   ....[2]....
        /*006c*/ 	.word	0x000032c0


	//----- nvinfo : EIATTR_MAX_THREADS
	.align		4
.L_21:
        /*0070*/ 	.byte	0x04, 0x05
        /*0072*/ 	.short	(.L_23 - .L_22)
.L_22:
        /*0074*/ 	.word	0x00000080
        /*0078*/ 	.word	0x00000001
        /*007c*/ 	.word	0x00000001
.L_23:


//--------------------- .nv.rel.action            --------------------------
	.section	.nv.rel.action,"",@"SHT_CUDA_RELOCINFO"
	.align	8
	.sectionentsize	8
        /*0000*/ 	.byte	0x73, 0x00, 0x00, 0x00, 0x00, 0x00, 0x00, 0x00, 0x00, 0x00, 0x00, 0x11, 0x25, 0x00, 0x05, 0x36


//--------------------- .nv.constant0.triton_mm   --------------------------
	.section	.nv.constant0.triton_mm,"a",@progbits
	.align	4
.nv.constant0.triton_mm:
	.zero		380


//--------------------- .text.triton_mm           --------------------------
	.section	.text.triton_mm,"ax",@progbits
	.sectionflags	@"SHF_BARRIERS=1"
	.sectioninfo	@"SHI_REGISTERS=128"
	.align	128
        .global         triton_mm
        .type           triton_mm,@function
        .size           triton_mm,(.L_x_3 - triton_mm)
        .other          triton_mm,@"STO_CUDA_ENTRY STV_DEFAULT"
triton_mm:
.text.triton_mm:
[----:B------:R-:W-:-:S02]  /*0000*/  MOV R1, c[0x0][0x28] ;  /* 0x00000a0000017a02 */ /* 0x000fc40000000f00 */
[----:B------:R-:W-:-:S04]  /*0010*/  MOV R0, c[0x0][0x178] ;  /* 0x00005e0000007a02 */ /* 0x000fc80000000f00 */
[----:B------:R-:W-:-:S13]  /*0020*/  LOP3.LUT P0, RZ, R0, 0x7fffff, RZ, 0xc0, !PT ;  /* 0x007fffff00ff7812 */ /* 0x000fda000780c0ff */
[----:B------:R-:W-:Y:S05]  /*0030*/  @!P0 EXIT ;  /* 0x000000000000894d */ /* 0x000fea0003800000 */
[----:B------:R-:W1:Y:S01]  /*0040*/  S2R R13, SR_CTAID.X ;  /* 0x00000000000d7919 */ /* 0x000e620000002500 */
[----:B------:R-:W-:Y:S01]  /*0050*/  IADD3 R0, R0, 0x3f, RZ ;  /* 0x0000003f00007810 */ /* 0x000fe20007ffe0ff */
[----:B------:R-:W-:Y:S01]  /*0060*/  ULDC.64 UR4, c[0x0][0x118] ;  /* 0x0000460000047ab9 */ /* 0x000fe20000000a00 */
[----:B------:R-:W-:Y:S01]  /*0070*/  IABS R17, c[0x0][0x178] ;  /* 0x00005e0000117a13 */ /* 0x000fe20000000000 */
[----:B------:R-:W-:Y:S01]  /*0080*/  CS2R R20, SRZ ;  /* 0x0000000000147805 */ /* 0x000fe2000001ff00 */
[----:B------:R-:W-:Y:S01]  /*0090*/  SHF.R.S32.HI R3, RZ, 0x1f, R0 ;  /* 0x0000001fff037819 */ /* 0x000fe20000011400 */
[----:B------:R-:W-:Y:S01]  /*00a0*/  CS2R R22, SRZ ;  /* 0x0000000000167805 */ /* 0x000fe2000001ff00 */
[----:B------:R-:W-:Y:S01]  /*00b0*/  MOV R72, RZ ;  /* 0x000000ff00487202 */ /* 0x000fe20000000f00 */
[----:B------:R-:W-:Y:S01]  /*00c0*/  CS2R R40, SRZ ;  /* 0x0000000000287805 */ /* 0x000fe2000001ff00 */
[----:B------:R-:W-:Y:S01]  /*00d0*/  LEA.HI R3, R3, R0, RZ, 0x6 ;  /* 0x0000000003037211 */ /* 0x000fe200078f30ff */
[----:B------:R-:W-:Y:S01]  /*00e0*/  CS2R R42, SRZ ;  /* 0x00000000002a7805 */ /* 0x000fe2000001ff00 */
        /* <DEDUP_REMOVED lines=9> */
[----:B-1----:R-:W-:-:S02]  /*0180*/  SHF.R.S32.HI R2, RZ, 0x1f, R13 ;  /* 0x0000001fff027819 */ /* 0x002fc4000001140d */
[----:B------:R-:W-:Y:S02]  /*0190*/  ISETP.GE.AND P1, PT, R13, RZ, PT ;  /* 0x000000ff0d00720c */ /* 0x000fe40003f26270 */
[----:B------:R-:W-:-:S04]  /*01a0*/  LEA.HI R4, R2, R13, RZ, 0x6 ;  /* 0x0000000d02047211 */ /* 0x000fc800078f30ff */
[----:B------:R-:W-:Y:S02]  /*01b0*/  SHF.R.S32.HI R2, RZ, 0x6, R4 ;  /* 0x00000006ff027819 */ /* 0x000fe40000011404 */
[----:B------:R-:W-:Y:S02]  /*01c0*/  LOP3.LUT R4, R4, 0xffffffc0, RZ, 0xc0, !PT ;  /* 0xffffffc004047812 */ /* 0x000fe400078ec0ff */
[----:B------:R-:W-:-:S04]  /*01d0*/  SHF.L.U32 R0, R2, 0x3, RZ ;  /* 0x0000000302007819 */ /* 0x000fc800000006ff */
[----:B------:R-:W-:-:S04]  /*01e0*/  LEA.HI.SX32 R3, R3, -R0, 0x1a ;  /* 0x8000000003037211 */ /* 0x000fc800078fd2ff */
[----:B------:R-:W-:-:S04]  /*01f0*/  IMNMX R6, R3, 0x8, PT ;  /* 0x0000000803067817 */ /* 0x000fc80003800200 */
[-C--:B------:R-:W-:Y:S02]  /*0200*/  IABS R15, R6.reuse ;  /* 0x00000006000f7213 */ /* 0x080fe40000000000 */
[-C--:B------:R-:W-:Y:S02]  /*0210*/  IABS R9, R6.reuse ;  /* 0x0000000600097213 */ /* 0x080fe40000000000 */
[----:B------:R-:W1:Y:S02]  /*0220*/  I2F.RP R5, R15 ;  /* 0x0000000f00057306 */ /* 0x000e640000209400 */
[----:B------:R-:W-:Y:S02]  /*0230*/  IADD3 R10, RZ, -R9, RZ ;  /* 0x80000009ff0a7210 */ /* 0x000fe40007ffe0ff */
[----:B------:R-:W-:-:S04]  /*0240*/  LOP3.LUT R9, RZ, R6, RZ, 0x33, !PT ;  /* 0x00000006ff097212 */ /* 0x000fc800078e33ff */
[----:B-1----:R-:W1:Y:S02]  /*0250*/  MUFU.RCP R5, R5 ;  /* 0x0000000500057308 */ /* 0x002e640000001000 */
[----:B-1----:R-:W-:-:S06]  /*0260*/  IADD3 R2, R5, 0xffffffe, RZ ;  /* 0x0ffffffe05027810 */ /* 0x002fcc0007ffe0ff */
[----:B------:R1:W2:Y:S02]  /*0270*/  F2I.FTZ.U32.TRUNC.NTZ R3, R2 ;  /* 0x0000000200037305 */ /* 0x0002a4000021f000 */
[----:B-1----:R-:W-:Y:S02]  /*0280*/  MOV R2, RZ ;  /* 0x000000ff00027202 */ /* 0x002fe40000000f00 */
[----:B--2---:R-:W-:-:S05]  /*0290*/  IADD3 R8, RZ, -R3, RZ ;  /* 0x80000003ff087210 */ /* 0x004fca0007ffe0ff */
[----:B------:R-:W-:Y:S01]  /*02a0*/  IMAD R7, R8, R15, RZ ;  /* 0x0000000f08077224 */ /* 0x000fe200078e02ff */
[-C--:B------:R-:W-:Y:S02]  /*02b0*/  IABS R8, R13.reuse ;  /* 0x0000000d00087213 */ /* 0x080fe40000000000 */
[----:B------:R-:W-:Y:S01]  /*02c0*/  IADD3 R13, -R4, R13, RZ ;  /* 0x0000000d040d7210 */ /* 0x000fe20007ffe1ff */
[----:B------:R-:W-:Y:S01]  /*02d0*/  IMAD.HI.U32 R7, R3, R7, R2 ;  /* 0x0000000703077227 */ /* 0x000fe200078e0002 */
[----:B------:R-:W-:Y:S02]  /*02e0*/  MOV R3, R8 ;  /* 0x0000000800037202 */ /* 0x000fe40000000f00 */
[----:B------:R-:W1:Y:S03]  /*02f0*/  I2F.RP R8, R17 ;  /* 0x0000001100087306 */ /* 0x000e660000209400 */
[----:B------:R-:W-:-:S04]  /*0300*/  IMAD.HI.U32 R2, R7, R3, RZ ;  /* 0x0000000307027227 */ /* 0x000fc800078e00ff */
[----:B------:R-:W-:Y:S02]  /*0310*/  IMAD R2, R2, R10, R3 ;  /* 0x0000000a02027224 */ /* 0x000fe400078e0203 */
[----:B------:R-:W2:Y:S03]  /*0320*/  S2R R3, SR_TID.X ;  /* 0x0000000000037919 */ /* 0x000ea60000002100 */
[----:B------:R-:W-:Y:S01]  /*0330*/  ISETP.GT.U32.AND P0, PT, R15, R2, PT ;  /* 0x000000020f00720c */ /* 0x000fe20003f04070 */
[----:B-1----:R-:W1:-:S12]  /*0340*/  MUFU.RCP R8, R8 ;  /* 0x0000000800087308 */ /* 0x002e580000001000 */
[----:B------:R-:W-:-:S04]  /*0350*/  @!P0 IADD3 R2, R2, -R15, RZ ;  /* 0x8000000f02028210 */ /* 0x000fc80007ffe0ff */
[----:B------:R-:W-:Y:S02]  /*0360*/  ISETP.GT.U32.AND P0, PT, R15, R2, PT ;  /* 0x000000020f00720c */ /* 0x000fe40003f04070 */
[----:B-1----:R-:W-:Y:S02]  /*0370*/  IADD3 R5, R8, 0xffffffe, RZ ;  /* 0x0ffffffe08057810 */ /* 0x002fe40007ffe0ff */
[----:B------:R-:W-:Y:S02]  /*0380*/  IABS R8, R13 ;  /* 0x0000000d00087213 */ /* 0x000fe40000000000 */
[--C-:B--2---:R-:W-:Y:S02]  /*0390*/  SHF.R.U32.HI R4, RZ, 0x2, R3.reuse ;  /* 0x00000002ff047819 */ /* 0x104fe40000011603 */
[----:B------:R-:W1:Y:S01]  /*03a0*/  F2I.FTZ.U32.TRUNC.NTZ R5, R5 ;  /* 0x0000000500057305 */ /* 0x000e62000021f000 */
[----:B------:R-:W-:Y:S02]  /*03b0*/  SHF.L.U32 R79, R3, 0x2, RZ ;  /* 0x00000002034f7819 */ /* 0x000fe400000006ff */
[----:B------:R-:W-:-:S02]  /*03c0*/  SHF.R.U32.HI R81, RZ, 0x4, R3 ;  /* 0x00000004ff517819 */ /* 0x000fc40000011603 */
[----:B------:R-:W-:Y:S02]  /*03d0*/  @!P0 IADD3 R2, R2, -R15, RZ ;  /* 0x8000000f02028210 */ /* 0x000fe40007ffe0ff */
[----:B------:R-:W-:Y:S02]  /*03e0*/  ISETP.NE.AND P0, PT, R6, RZ, PT ;  /* 0x000000ff0600720c */ /* 0x000fe40003f05270 */
[----:B------:R-:W-:Y:S02]  /*03f0*/  @!P1 IADD3 R2, -R2, RZ, RZ ;  /* 0x000000ff02029210 */ /* 0x000fe40007ffe1ff */
[----:B------:R-:W-:Y:S02]  /*0400*/  LOP3.LUT R6, R13, R6, RZ, 0x3c, !PT ;  /* 0x000000060d067212 */ /* 0x000fe400078e3cff */
[----:B------:R-:W-:Y:S02]  /*0410*/  SEL R11, R9, R2, !P0 ;  /* 0x00000002090b7207 */ /* 0x000fe40004000000 */
[----:B------:R-:W-:-:S02]  /*0420*/  MOV R2, R8 ;  /* 0x0000000800027202 */ /* 0x000fc40000000f00 */
[----:B------:R-:W-:Y:S02]  /*0430*/  IADD3 R12, R0, R11, RZ ;  /* 0x0000000b000c7210 */ /* 0x000fe40007ffe0ff */
[----:B-1----:R-:W-:Y:S01]  /*0440*/  IADD3 R0, RZ, -R5, RZ ;  /* 0x80000005ff007210 */ /* 0x002fe20007ffe0ff */
[----:B------:R-:W-:Y:S01]  /*0450*/  IMAD.HI.U32 R7, R7, R2, RZ ;  /* 0x0000000207077227 */ /* 0x000fe200078e00ff */
[----:B------:R-:W-:Y:S02]  /*0460*/  SGXT.U32 R11, R4, 0x5 ;  /* 0x00000005040b781a */ /* 0x000fe40000000000 */
[----:B------:R-:W-:Y:S02]  /*0470*/  SHF.L.U32 R12, R12, 0x6, RZ ;  /* 0x000000060c0c7819 */ /* 0x000fe400000006ff */
[----:B------:R-:W-:Y:S01]  /*0480*/  MOV R4, R0 ;  /* 0x0000000000047202 */ /* 0x000fe20000000f00 */
[----:B------:R-:W-:Y:S01]  /*0490*/  IMAD R0, R7, R10, R2 ;  /* 0x0000000a07007224 */ /* 0x000fe200078e0202 */
[----:B------:R-:W-:-:S02]  /*04a0*/  LOP3.LUT R10, R12, R11, RZ, 0xfc, !PT ;  /* 0x0000000b0c0a7212 */ /* 0x000fc400078efcff */
[----:B------:R-:W-:Y:S01]  /*04b0*/  LOP3.LUT R14, R12, 0x20, R11, 0xfe, !PT ;  /* 0x000000200c0e7812 */ /* 0x000fe200078efe0b */
[----:B------:R-:W-:Y:S01]  /*04c0*/  IMAD R19, R4, R17, RZ ;  /* 0x0000001104137224 */ /* 0x000fe200078e02ff */
[----:B------:R-:W-:Y:S02]  /*04d0*/  MOV R4, RZ ;  /* 0x000000ff00047202 */ /* 0x000fe40000000f00 */
[----:B------:R-:W-:Y:S02]  /*04e0*/  IABS R2, R10 ;  /* 0x0000000a00027213 */ /* 0x000fe40000000000 */
[----:B------:R-:W-:Y:S01]  /*04f0*/  ISETP.GT.U32.AND P1, PT, R15, R0, PT ;  /* 0x000000000f00720c */ /* 0x000fe20003f24070 */
[----:B------:R-:W-:Y:S01]  /*0500*/  IMAD.HI.U32 R4, R5, R19, R4 ;  /* 0x0000001305047227 */ /* 0x000fe200078e0004 */
[----:B------:R-:W-:Y:S02]  /*0510*/  MOV R5, R2 ;  /* 0x0000000200057202 */ /* 0x000fe40000000f00 */
[----:B------:R-:W-:-:S02]  /*0520*/  IABS R8, R14 ;  /* 0x0000000e00087213 */ /* 0x000fc40000000000 */
[----:B------:R-:W-:Y:S01]  /*0530*/  LOP3.LUT R76, R11, 0x20, RZ, 0xfc, !PT ;  /* 0x000000200b4c7812 */ /* 0x000fe200078efcff */
[C---:B------:R-:W-:Y:S01]  /*0540*/  IMAD.HI.U32 R2, R4.reuse, R5, RZ ;  /* 0x0000000504027227 */ /* 0x040fe200078e00ff */
[----:B------:R-:W-:Y:S02]  /*0550*/  SHF.L.U32 R75, R3, 0x4, RZ ;  /* 0x00000004034b7819 */ /* 0x000fe400000006ff */
[----:B------:R-:W-:Y:S01]  /*0560*/  LOP3.LUT R74, R79, 0x3c, RZ, 0xc0, !PT ;  /* 0x0000003c4f4a7812 */ /* 0x000fe200078ec0ff */
[----:B------:R-:W-:Y:S01]  /*0570*/  IMAD.HI.U32 R4, R4, R8, RZ ;  /* 0x0000000804047227 */ /* 0x000fe200078e00ff */
[----:B------:R-:W-:Y:S02]  /*0580*/  IADD3 R2, -R2, RZ, RZ ;  /* 0x000000ff02027210 */ /* 0x000fe40007ffe1ff */
[-C--:B------:R-:W-:Y:S02]  /*0590*/  @!P1 IADD3 R0, R0, -R15.reuse, RZ ;  /* 0x8000000f00009210 */ /* 0x080fe40007ffe0ff */
[----:B------:R-:W-:Y:S01]  /*05a0*/  IADD3 R4, -R4, RZ, RZ ;  /* 0x000000ff04047210 */ /* 0x000fe20007ffe1ff */
[----:B------:R-:W-:Y:S01]  /*05b0*/  IMAD R2, R17, R2, R5 ;  /* 0x0000000211027224 */ /* 0x000fe200078e0205 */
[----:B------:R-:W-:-:S02]  /*05c0*/  ISETP.GE.U32.AND P2, PT, R0, R15, PT ;  /* 0x0000000f0000720c */ /* 0x000fc40003f46070 */
[----:B------:R-:W-:Y:S01]  /*05d0*/  @!P1 IADD3 R7, R7, 0x1, RZ ;  /* 0x0000000107079810 */ /* 0x000fe20007ffe0ff */
[C---:B------:R-:W-:Y:S01]  /*05e0*/  IMAD R8, R17.reuse, R4, R8 ;  /* 0x0000000411087224 */ /* 0x040fe200078e0208 */
[C---:B------:R-:W-:Y:S02]  /*05f0*/  ISETP.GT.U32.AND P3, PT, R17.reuse, R2, PT ;  /* 0x000000021100720c */ /* 0x040fe40003f64070 */
[----:B------:R-:W-:Y:S02]  /*0600*/  ISETP.GE.AND P1, PT, R6, RZ, PT ;  /* 0x000000ff0600720c */ /* 0x000fe40003f26270 */
[----:B------:R-:W-:Y:S02]  /*0610*/  ISETP.GT.U32.AND P4, PT, R17, R8, PT ;  /* 0x000000081100720c */ /* 0x000fe40003f84070 */
[----:B------:R-:W-:Y:S02]  /*0620*/  LOP3.LUT R4, R79, 0xc, RZ, 0xc0, !PT ;  /* 0x0000000c4f047812 */ /* 0x000fe400078ec0ff */
[----:B------:R-:W-:-:S02]  /*0630*/  LOP3.LUT R5, RZ, c[0x0][0x178], RZ, 0x33, !PT ;  /* 0x00005e00ff057a12 */ /* 0x000fc400078e33ff */
[----:B------:R-:W-:Y:S02]  /*0640*/  @P2 IADD3 R7, R7, 0x1, RZ ;  /* 0x0000000107072810 */ /* 0x000fe40007ffe0ff */
[----:B------:R-:W-:Y:S02]  /*0650*/  SHF.L.U32 R77, R4, 0x2, RZ ;  /* 0x00000002044d7819 */ /* 0x000fe400000006ff */
[-C--:B------:R-:W-:Y:S02]  /*0660*/  @!P3 IADD3 R2, R2, -R17.reuse, RZ ;  /* 0x800000110202b210 */ /* 0x080fe40007ffe0ff */
[----:B------:R-:W-:Y:S02]  /*0670*/  @!P1 IADD3 R7, -R7, RZ, RZ ;  /* 0x000000ff07079210 */ /* 0x000fe40007ffe1ff */
[----:B------:R-:W-:Y:S02]  /*0680*/  @!P4 IADD3 R8, R8, -R17, RZ ;  /* 0x800000110808c210 */ /* 0x000fe40007ffe0ff */
[----:B------:R-:W-:-:S02]  /*0690*/  ISETP.GT.U32.AND P2, PT, R17, R2, PT ;  /* 0x000000021100720c */ /* 0x000fc40003f44070 */
[----:B------:R-:W-:Y:S02]  /*06a0*/  SEL R0, R9, R7, !P0 ;  /* 0x0000000709007207 */ /* 0x000fe40004000000 */
[----:B------:R-:W-:Y:S02]  /*06b0*/  ISETP.GT.U32.AND P3, PT, R17, R8, PT ;  /* 0x000000081100720c */ /* 0x000fe40003f64070 */
[----:B------:R-:W-:Y:S02]  /*06c0*/  ISETP.GE.AND P1, PT, R10, RZ, PT ;  /* 0x000000ff0a00720c */ /* 0x000fe40003f26270 */
[----:B------:R-:W-:Y:S02]  /*06d0*/  SHF.R.S32.HI R6, RZ, 0x19, R0 ;  /* 0x00000019ff067819 */ /* 0x000fe40000011400 */
[----:B------:R-:W-:Y:S02]  /*06e0*/  ISETP.GE.AND P4, PT, R14, RZ, PT ;  /* 0x000000ff0e00720c */ /* 0x000fe40003f86270 */
[----:B------:R-:W-:-:S02]  /*06f0*/  SHF.L.U32 R0, R0, 0x6, RZ ;  /* 0x0000000600007819 */ /* 0x000fc400000006ff */
[----:B------:R-:W-:Y:S02]  /*0700*/  SGXT R6, R6, 0x1 ;  /* 0x000000010606781a */ /* 0x000fe40000000200 */
[----:B------:R-:W-:Y:S02]  /*0710*/  LOP3.LUT R9, R0, R11, RZ, 0xfc, !PT ;  /* 0x0000000b00097212 */ /* 0x000fe400078efcff */
[-C--:B------:R-:W-:Y:S02]  /*0720*/  LEA R76, R76, R77.reuse, 0x6 ;  /* 0x0000004d4c4c7211 */ /* 0x080fe400078e30ff */
[----:B------:R-:W-:Y:S02]  /*0730*/  LEA R77, R11, R77, 0x6 ;  /* 0x0000004d0b4d7211 */ /* 0x000fe400078e30ff */
[----:B------:R-:W-:Y:S02]  /*0740*/  @!P2 IADD3 R2, R2, -R17, RZ ;  /* 0x800000110202a210 */ /* 0x000fe40007ffe0ff */
[----:B------:R-:W-:-:S02]  /*0750*/  LOP3.LUT R11, R0, 0x20, R11, 0xfe, !PT ;  /* 0x00000020000b7812 */ /* 0x000fc400078efe0b */
[----:B------:R-:W-:Y:S02]  /*0760*/  LEA.HI R7, R6, R9, RZ, 0x9 ;  /* 0x0000000906077211 */ /* 0x000fe400078f48ff */
[----:B------:R-:W-:Y:S02]  /*0770*/  @!P3 IADD3 R8, R8, -R17, RZ ;  /* 0x800000110808b210 */ /* 0x000fe40007ffe0ff */
[----:B------:R-:W-:Y:S02]  /*0780*/  ISETP.NE.AND P0, PT, RZ, c[0x0][0x178], PT ;  /* 0x00005e00ff007a0c */ /* 0x000fe40003f05270 */
[----:B------:R-:W-:Y:S02]  /*0790*/  LEA.HI R6, R6, R11, RZ, 0x9 ;  /* 0x0000000b06067211 */ /* 0x000fe400078f48ff */
[----:B------:R-:W-:Y:S02]  /*07a0*/  LOP3.LUT R7, R7, 0xffffe00, RZ, 0xc0, !PT ;  /* 0x0ffffe0007077812 */ /* 0x000fe400078ec0ff */
[----:B------:R-:W-:-:S02]  /*07b0*/  @!P1 IADD3 R2, -R2, RZ, RZ ;  /* 0x000000ff02029210 */ /* 0x000fc40007ffe1ff */
[----:B------:R-:W-:Y:S02]  /*07c0*/  @!P4 IADD3 R8, -R8, RZ, RZ ;  /* 0x000000ff0808c210 */ /* 0x000fe40007ffe1ff */
[----:B------:R-:W-:Y:S02]  /*07d0*/  LOP3.LUT R6, R6, 0xffffe00, RZ, 0xc0, !PT ;  /* 0x0ffffe0006067812 */ /* 0x000fe400078ec0ff */
[----:B------:R-:W-:Y:S02]  /*07e0*/  IADD3 R9, R9, -R7, RZ ;  /* 0x8000000709097210 */ /* 0x000fe40007ffe0ff */
[C---:B------:R-:W-:Y:S02]  /*07f0*/  SEL R15, R5.reuse, R2, !P0 ;  /* 0x00000002050f7207 */ /* 0x040fe40004000000 */
[----:B------:R-:W-:Y:S01]  /*0800*/  SEL R7, R5, R8, !P0 ;  /* 0x0000000805077207 */ /* 0x000fe20004000000 */
[--C-:B------:R-:W-:Y:S01]  /*0810*/  IMAD R9, R9, 0x750, R4.reuse ;  /* 0x0000075009097824 */ /* 0x100fe200078e0204 */
[----:B------:R-:W-:Y:S01]  /*0820*/  IADD3 R5, R11, -R6, RZ ;  /* 0x800000060b057210 */ /* 0x000fe20007ffe0ff */
[--C-:B------:R-:W-:Y:S01]  /*0830*/  IMAD R15, R15, 0x750, R4.reuse ;  /* 0x000007500f0f7824 */ /* 0x100fe200078e0204 */
[----:B------:R-:W-:Y:S01]  /*0840*/  MOV R2, 0x4 ;  /* 0x0000000400027802 */ /* 0x000fe20000000f00 */
[--C-:B------:R-:W-:Y:S01]  /*0850*/  IMAD R7, R7, 0x750, R4.reuse ;  /* 0x0000075007077824 */ /* 0x100fe200078e0204 */
[----:B------:R-:W-:Y:S01]  /*0860*/  SGXT.U32 R81, R81, 0x3 ;  /* 0x000000035151781a */ /* 0x000fe20000000000 */
[----:B------:R-:W-:Y:S01]  /*0870*/  IMAD R5, R5, 0x750, R4 ;  /* 0x0000075005057824 */ /* 0x000fe200078e0204 */
[----:B------:R-:W-:Y:S01]  /*0880*/  LOP3.LUT R75, R75, 0x1f00, RZ, 0xc0, !PT ;  /* 0x00001f004b4b7812 */ /* 0x000fe200078ec0ff */
[----:B------:R-:W-:Y:S01]  /*0890*/  IMAD.WIDE R14, R15, R2, c[0x0][0x160] ;  /* 0x000058000f0e7625 */ /* 0x000fe200078e0202 */
[----:B------:R-:W-:-:S02]  /*08a0*/  LEA R73, R74, 0x1000, 0x6 ;  /* 0x000010004a497811 */ /* 0x000fc400078e30ff */
[----:B------:R-:W-:Y:S01]  /*08b0*/  LOP3.LUT R3, R12, R81, RZ, 0xfc, !PT ;  /* 0x000000510c037212 */ /* 0x000fe200078efcff */
[-C--:B------:R-:W-:Y:S01]  /*08c0*/  IMAD.WIDE R16, R7, R2.reuse, c[0x0][0x160] ;  /* 0x0000580007107625 */ /* 0x080fe200078e0202 */
[----:B------:R1:W-:Y:S01]  /*08d0*/  LDGSTS.E.BYPASS.128 [R77], [R14.64] ;  /* 0x000000000e4d7fae */ /* 0x0003e2000b901c44 */
[----:B------:R-:W-:Y:S02]  /*08e0*/  IADD3 R10, P2, R14, 0x40, RZ ;  /* 0x000000400e0a7810 */ /* 0x000fe40007f5e0ff */
[-C--:B------:R-:W-:Y:S01]  /*08f0*/  IMAD.WIDE R18, R9, R2.reuse, c[0x0][0x168] ;  /* 0x00005a0009127625 */ /* 0x080fe200078e0202 */
[----:B------:R2:W-:Y:S01]  /*0900*/  LDGSTS.E.BYPASS.128 [R76], [R16.64] ;  /* 0x00000000104c7fae */ /* 0x0005e2000b901c44 */
[----:B------:R-:W-:Y:S02]  /*0910*/  IADD3 R8, P0, R16, 0x40, RZ ;  /* 0x0000004010087810 */ /* 0x000fe40007f1e0ff */
[----:B------:R-:W-:Y:S01]  /*0920*/  IMAD.WIDE R24, R5, R2, c[0x0][0x168] ;  /* 0x00005a0005187625 */ /* 0x000fe200078e0202 */
[----:B------:R-:W0:Y:S01]  /*0930*/  LDGDEPBAR ;  /* 0x00000000000079af */ /* 0x000e220000000000 */
[----:B------:R-:W-:-:S02]  /*0940*/  IADD3.X R9, RZ, R17, RZ, P0, !PT ;  /* 0x00000011ff097210 */ /* 0x000fc400007fe4ff */
[----:B------:R-:W-:Y:S01]  /*0950*/  IADD3 R6, P1, R18, 0x40, RZ ;  /* 0x0000004012067810 */ /* 0x000fe20007f3e0ff */
[----:B------:R3:W-:Y:S01]  /*0960*/  LDGSTS.E.BYPASS.128 [R77+0x1000], [R18.64] ;  /* 0x01000000124d7fae */ /* 0x0007e2000b901c44 */
[----:B------:R-:W-:Y:S02]  /*0970*/  IADD3 R4, P0, R24, 0x40, RZ ;  /* 0x0000004018047810 */ /* 0x000fe40007f1e0ff */
[----:B------:R-:W-:Y:S01]  /*0980*/  IADD3.X R7, RZ, R19, RZ, P1, !PT ;  /* 0x00000013ff077210 */ /* 0x000fe20000ffe4ff */
[----:B------:R4:W-:Y:S01]  /*0990*/  LDGSTS.E.BYPASS.128 [R76+0x1000], [R24.64] ;  /* 0x01000000184c7fae */ /* 0x0009e2000b901c44 */
[----:B------:R-:W-:Y:S01]  /*09a0*/  IADD3.X R5, RZ, R25, RZ, P0, !PT ;  /* 0x00000019ff057210 */ /* 0x000fe200007fe4ff */
[----:B--2---:R-:W-:Y:S01]  /*09b0*/  CS2R R16, SRZ ;  /* 0x0000000000107805 */ /* 0x004fe2000001ff00 */
[----:B------:R-:W-:Y:S01]  /*09c0*/  IADD3.X R11, RZ, R15, RZ, P2, !PT ;  /* 0x0000000fff0b7210 */ /* 0x000fe200017fe4ff */
[----:B------:R-:W0:Y:S01]  /*09d0*/  LDGDEPBAR ;  /* 0x00000000000079af */ /* 0x000e220000000000 */
[----:B---3--:R-:W-:Y:S01]  /*09e0*/  CS2R R18, SRZ ;  /* 0x0000000000127805 */ /* 0x008fe2000001ff00 */
[----:B----4-:R-:W-:Y:S01]  /*09f0*/  CS2R R24, SRZ ;  /* 0x0000000000187805 */ /* 0x010fe2000001ff00 */
[----:B------:R-:W-:-:S04]  /*0a00*/  DEPBAR.LE SB0, 0x0 ;  /* 0x000080000000791a */ /* 0x000fc80000000000 */
[----:B-1----:R-:W-:Y:S06]  /*0a10*/  BAR.SYNC 0x0 ;  /* 0x0000000000007b1d */ /* 0x002fec0000000000 */
.L_x_1:
[----:B------:R-:W-:Y:S01]  /*0a20*/  LDS.128 R12, [R75] ;  /* 0x000000004b0c7984 */ /* 0x000fe20000000c00 */
[C---:B------:R-:W-:Y:S02]  /*0a30*/  ISETP.GE.U32.AND P0, PT, R72.reuse, 0x740, PT ;  /* 0x000007404800780c */ /* 0x040fe40003f06070 */
[----:B------:R-:W-:Y:S01]  /*0a40*/  IADD3 R72, R72, 0x10, RZ ;  /* 0x0000001048487810 */ /* 0x000fe20007ffe0ff */
[----:B------:R-:W1:Y:S04]  /*0a50*/  LDS.128 R56, [R73] ;  /* 0x0000000049387984 */ /* 0x000e680000000c00 */
[----:B------:R-:W2:Y:S04]  /*0a60*/  LDS.128 R52, [R73+0x80] ;  /* 0x0000800049347984 */ /* 0x000ea80000000c00 */
[----:B------:R-:W3:Y:S04]  /*0a70*/  LDS.128 R60, [R73+0x40] ;  /* 0x00004000493c7984 */ /* 0x000ee80000000c00 */
[----:B------:R-:W4:Y:S04]  /*0a80*/  LDS.128 R48, [R73+0xc0] ;  /* 0x0000c00049307984 */ /* 0x000f280000000c00 */
[----:B------:R-:W4:Y:S04]  /*0a90*/  LDS.128 R64, [R75+0x40] ;  /* 0x000040004b407984 */ /* 0x000f280000000c00 */
[----:B------:R-:W4:Y:S01]  /*0aa0*/  LDS.128 R44, [R75+0x80] ;  /* 0x000080004b2c7984 */ /* 0x000f220000000c00 */
[C---:B-1----:R-:W-:Y:S01]  /*0ab0*/  FFMA R68, R12.reuse, R56, R68 ;  /* 0x000000380c447223 */ /* 0x042fe20000000044 */
[----:B--2---:R-:W-:-:S03]  /*0ac0*/  FFMA R70, R12, R52, R70 ;  /* 0x000000340c467223 */ /* 0x004fc60000000046 */
[C---:B------:R-:W-:Y:S01]  /*0ad0*/  FFMA R85, R13.reuse, R57, R68 ;  /* 0x000000390d557223 */ /* 0x040fe20000000044 */
[C---:B---3--:R-:W-:Y:S01]  /*0ae0*/  FFMA R78, R12.reuse, R60, R69 ;  /* 0x0000003c0c4e7223 */ /* 0x048fe20000000045 */
[C---:B------:R-:W-:Y:S01]  /*0af0*/  FFMA R87, R13.reuse, R53, R70 ;  /* 0x000000350d577223 */ /* 0x040fe20000000046 */
[----:B----4-:R-:W-:Y:S02]  /*0b00*/  FFMA R12, R12, R48, R71 ;  /* 0x000000300c0c7223 */ /* 0x010fe40000000047 */
[C---:B------:R-:W-:Y:S01]  /*0b10*/  FFMA R83, R13.reuse, R61, R78 ;  /* 0x0000003d0d537223 */ /* 0x040fe2000000004e */
[----:B------:R-:W1:Y:S01]  /*0b20*/  LDS.128 R68, [R75+0xc0] ;  /* 0x0000c0004b447984 */ /* 0x000e620000000c00 */
[C---:B------:R-:W-:Y:S01]  /*0b30*/  FFMA R78, R14.reuse, R58, R85 ;  /* 0x0000003a0e4e7223 */ /* 0x040fe20000000055 */
[----:B------:R-:W-:Y:S01]  /*0b40*/  FFMA R13, R13, R49, R12 ;  /* 0x000000310d0d7223 */ /* 0x000fe2000000000c */
[C---:B------:R-:W-:Y:S01]  /*0b50*/  FFMA R80, R14.reuse, R62, R83 ;  /* 0x0000003e0e507223 */ /* 0x040fe20000000053 */
[----:B------:R-:W-:Y:S01]  /*0b60*/  FFMA R12, R14, R54, R87 ;  /* 0x000000360e0c7223 */ /* 0x000fe20000000057 */
[----:B------:R-:W-:Y:S01]  /*0b70*/  FFMA R36, R64, R56, R36 ;  /* 0x0000003840247223 */ /* 0x000fe20000000024 */
[----:B------:R-:W-:Y:S01]  /*0b80*/  FFMA R14, R14, R50, R13 ;  /* 0x000000320e0e7223 */ /* 0x000fe2000000000d */
[C---:B------:R-:W-:Y:S01]  /*0b90*/  FFMA R38, R64.reuse, R52, R38 ;  /* 0x0000003440267223 */ /* 0x040fe20000000026 */
[C---:B------:R-:W-:Y:S01]  /*0ba0*/  FFMA R83, R15.reuse, R55, R12 ;  /* 0x000000370f537223 */ /* 0x040fe2000000000c */
[C---:B------:R-:W-:Y:S01]  /*0bb0*/  FFMA R12, R64.reuse, R48, R39 ;  /* 0x00000030400c7223 */ /* 0x040fe20000000027 */
[C---:B------:R-:W-:Y:S01]  /*0bc0*/  FFMA R89, R15.reuse, R51, R14 ;  /* 0x000000330f597223 */ /* 0x040fe2000000000e */
[----:B------:R-:W-:Y:S01]  /*0bd0*/  FFMA R14, R64, R60, R37 ;  /* 0x0000003c400e7223 */ /* 0x000fe20000000025 */
[C---:B------:R-:W-:Y:S01]  /*0be0*/  FFMA R85, R15.reuse, R59, R78 ;  /* 0x0000003b0f557223 */ /* 0x040fe2000000004e */
[----:B------:R-:W-:Y:S01]  /*0bf0*/  FFMA R87, R15, R63, R80 ;  /* 0x0000003f0f577223 */ /* 0x000fe20000000050 */
[C---:B------:R-:W-:Y:S01]  /*0c00*/  FFMA R37, R65.reuse, R49, R12 ;  /* 0x0000003141257223 */ /* 0x040fe2000000000c */
[C---:B------:R-:W-:Y:S01]  /*0c10*/  FFMA R13, R65.reuse, R61, R14 ;  /* 0x0000003d410d7223 */ /* 0x040fe2000000000e */
[C---:B------:R-:W-:Y:S01]  /*0c20*/  FFMA R15, R65.reuse, R57, R36 ;  /* 0x00000039410f7223 */ /* 0x040fe20000000024 */
[----:B------:R-:W-:Y:S01]  /*0c30*/  FFMA R65, R65, R53, R38 ;  /* 0x0000003541417223 */ /* 0x000fe20000000026 */
[C---:B------:R-:W-:Y:S01]  /*0c40*/  FFMA R80, R66.reuse, R50, R37 ;  /* 0x0000003242507223 */ /* 0x040fe20000000025 */
[C---:B------:R-:W-:Y:S01]  /*0c50*/  FFMA R38, R66.reuse, R62, R13 ;  /* 0x0000003e42267223 */ /* 0x040fe2000000000d */
[C---:B------:R-:W-:Y:S01]  /*0c60*/  FFMA R64, R66.reuse, R58, R15 ;  /* 0x0000003a42407223 */ /* 0x040fe2000000000f */
[----:B------:R-:W-:Y:S01]  /*0c70*/  FFMA R36, R66, R54, R65 ;  /* 0x0000003642247223 */ /* 0x000fe20000000041 */
[----:B------:R-:W2:Y:S01]  /*0c80*/  LDS.128 R12, [R75+0x800] ;  /* 0x000800004b0c7984 */ /* 0x000ea20000000c00 */
[C---:B------:R-:W-:Y:S01]  /*0c90*/  FFMA R66, R67.reuse, R63, R38 ;  /* 0x0000003f43427223 */ /* 0x040fe20000000026 */
[C---:B------:R-:W-:Y:S01]  /*0ca0*/  FFMA R38, R44.reuse, R60, R33 ;  /* 0x0000003c2c267223 */ /* 0x040fe20000000021 */
[----:B------:R-:W-:Y:S01]  /*0cb0*/  FFMA R93, R67, R55, R36 ;  /* 0x00000037435d7223 */ /* 0x000fe20000000024 */
[C---:B------:R-:W-:Y:S01]  /*0cc0*/  FFMA R32, R44.reuse, R56, R32 ;  /* 0x000000382c207223 */ /* 0x040fe20000000020 */
        /* <DEDUP_REMOVED lines=10> */
[----:B------:R-:W3:Y:S01]  /*0d70*/  LDS.128 R32, [R75+0x840] ;  /* 0x000840004b207984 */ /* 0x000ee20000000c00 */
[C---:B------:R-:W-:Y:S01]  /*0d80*/  FFMA R64, R67.reuse, R59, R64 ;  /* 0x0000003b43407223 */ /* 0x040fe20000000040 */
[----:B------:R-:W-:Y:S01]  /*0d90*/  FFMA R80, R67, R51, R80 ;  /* 0x0000003343507223 */ /* 0x000fe20000000050 */
[C---:B-1----:R-:W-:Y:S01]  /*0da0*/  FFMA R30, R68.reuse, R52, R30 ;  /* 0x00000034441e7223 */ /* 0x042fe2000000001e */
        /* <DEDUP_REMOVED lines=8> */
[----:B------:R-:W-:Y:S01]  /*0e30*/  FFMA R65, R47, R55, R46 ;  /* 0x000000372f417223 */ /* 0x000fe2000000002e */
[----:B------:R-:W-:Y:S01]  /*0e40*/  FFMA R69, R69, R61, R68 ;  /* 0x0000003d45457223 */ /* 0x000fe20000000044 */
[----:B------:R-:W1:Y:S01]  /*0e50*/  LDS.128 R36, [R75+0x880] ;  /* 0x000880004b247984 */ /* 0x000e620000000c00 */
[C---:B------:R-:W-:Y:S01]  /*0e60*/  FFMA R46, R70.reuse, R54, R31 ;  /* 0x00000036462e7223 */ /* 0x040fe2000000001f */
[C---:B------:R-:W-:Y:S01]  /*0e70*/  FFMA R68, R70.reuse, R58, R29 ;  /* 0x0000003a46447223 */ /* 0x040fe2000000001d */
[C---:B------:R-:W-:Y:S01]  /*0e80*/  FFMA R44, R70.reuse, R50, R45 ;  /* 0x00000032462c7223 */ /* 0x040fe2000000002d */
[----:B------:R-:W4:Y:S01]  /*0e90*/  LDS.128 R28, [R75+0x8c0] ;  /* 0x0008c0004b1c7984 */ /* 0x000f220000000c00 */
[----:B------:R-:W-:Y:S01]  /*0ea0*/  FFMA R70, R70, R62, R69 ;  /* 0x0000003e46467223 */ /* 0x000fe20000000045 */
[C---:B------:R-:W-:Y:S01]  /*0eb0*/  FFMA R95, R71.reuse, R59, R68 ;  /* 0x0000003b475f7223 */ /* 0x040fe20000000044 */
[----:B------:R-:W-:Y:S01]  /*0ec0*/  FFMA R69, R71, R55, R46 ;  /* 0x0000003747457223 */ /* 0x000fe2000000002e */
[----:B------:R-:W-:Y:S01]  /*0ed0*/  FFMA R78, R47, R51, R78 ;  /* 0x000000332f4e7223 */ /* 0x000fe2000000004e */
[C---:B------:R-:W-:Y:S01]  /*0ee0*/  FFMA R97, R71.reuse, R63, R70 ;  /* 0x0000003f47617223 */ /* 0x040fe20000000046 */
[----:B------:R-:W-:Y:S01]  /*0ef0*/  FFMA R71, R71, R51, R44 ;  /* 0x0000003347477223 */ /* 0x000fe2000000002c */
[C---:B--2---:R-:W-:Y:S01]  /*0f00*/  FFMA R26, R12.reuse, R52, R26 ;  /* 0x000000340c1a7223 */ /* 0x044fe2000000001a */
        /* <DEDUP_REMOVED lines=13> */
[----:B------:R-:W-:Y:S01]  /*0fe0*/  FFMA R101, R15, R59, R24 ;  /* 0x0000003b0f657223 */ /* 0x000fe20000000018 */
[C---:B---3--:R-:W-:Y:S01]  /*0ff0*/  FFMA R12, R32.reuse, R60, R41 ;  /* 0x0000003c200c7223 */ /* 0x048fe20000000029 */
[C---:B------:R-:W-:Y:S01]  /*1000*/  FFMA R42, R32.reuse, R52, R42 ;  /* 0x00000034202a7223 */ /* 0x040fe2000000002a */
[C---:B------:R-:W-:Y:S01]  /*1010*/  FFMA R40, R32.reuse, R56, R40 ;  /* 0x0000003820287223 */ /* 0x040fe20000000028 */
[----:B------:R-:W-:Y:S01]  /*1020*/  FFMA R32, R32, R48, R43 ;  /* 0x0000003020207223 */ /* 0x000fe2000000002b */
[C---:B------:R-:W-:Y:S01]  /*1030*/  FFMA R111, R33.reuse, R61, R12 ;  /* 0x0000003d216f7223 */ /* 0x040fe2000000000c */
[C---:B------:R-:W-:Y:S01]  /*1040*/  FFMA R107, R33.reuse, R53, R42 ;  /* 0x00000035216b7223 */ /* 0x040fe2000000002a */
[C---:B------:R-:W-:Y:S01]  /*1050*/  FFMA R109, R33.reuse, R57, R40 ;  /* 0x00000039216d7223 */ /* 0x040fe20000000028 */
[----:B------:R-:W-:Y:S01]  /*1060*/  FFMA R33, R33, R49, R32 ;  /* 0x0000003121217223 */ /* 0x000fe20000000020 */
[----:B------:R-:W-:Y:S01]  /*1070*/  FFMA R105, R15, R51, R14 ;  /* 0x000000330f697223 */ /* 0x000fe2000000000e */
[----:B------:R-:W-:Y:S01]  /*1080*/  FFMA R32, R34, R54, R107 ;  /* 0x0000003622207223 */ /* 0x000fe2000000006b */
[----:B------:R-:W-:Y:S01]  /*1090*/  LDS.128 R40, [R75+0x10] ;  /* 0x000010004b287984 */ /* 0x000fe20000000c00 */
[C---:B-1----:R-:W-:Y:S01]  /*10a0*/  FFMA R12, R36.reuse, R60, R17 ;  /* 0x0000003c240c7223 */ /* 0x042fe20000000011 */
[C---:B------:R-:W-:Y:S01]  /*10b0*/  FFMA R16, R36.reuse, R56, R16 ;  /* 0x0000003824107223 */ /* 0x040fe20000000010 */
[C---:B------:R-:W-:Y:S01]  /*10c0*/  FFMA R18, R36.reuse, R52, R18 ;  /* 0x0000003424127223 */ /* 0x040fe20000000012 */
[----:B------:R-:W-:Y:S01]  /*10d0*/  FFMA R36, R36, R48, R19 ;  /* 0x0000003024247223 */ /* 0x000fe20000000013 */
[C---:B----4-:R-:W-:Y:S01]  /*10e0*/  FFMA R60, R28.reuse, R60, R21 ;  /* 0x0000003c1c3c7223 */ /* 0x050fe20000000015 */
        /* <DEDUP_REMOVED lines=9> */
[-C--:B------:R-:W-:Y:S01]  /*1180*/  FFMA R37, R37, R49.reuse, R36 ;  /* 0x0000003125257223 */ /* 0x080fe20000000024 */
[----:B------:R-:W-:Y:S01]  /*1190*/  FFMA R29, R29, R49, R48 ;  /* 0x000000311d1d7223 */ /* 0x000fe20000000030 */
[-C--:B------:R-:W-:Y:S01]  /*11a0*/  FFMA R49, R35, R55.reuse, R32 ;  /* 0x0000003723317223 */ /* 0x080fe20000000020 */
[-C--:B------:R-:W-:Y:S01]  /*11b0*/  FFMA R32, R38, R54.reuse, R119 ;  /* 0x0000003626207223 */ /* 0x080fe20000000077 */
[----:B------:R-:W-:Y:S01]  /*11c0*/  FFMA R54, R30, R54, R53 ;  /* 0x000000361e367223 */ /* 0x000fe20000000035 */
[----:B------:R-:W1:Y:S01]  /*11d0*/  LDS.128 R12, [R73+0x90] ;  /* 0x00009000490c7984 */ /* 0x000e620000000c00 */
[C---:B------:R-:W-:Y:S01]  /*11e0*/  FFMA R48, R34.reuse, R62, R111 ;  /* 0x0000003e22307223 */ /* 0x040fe2000000006f */
[-C--:B------:R-:W-:Y:S01]  /*11f0*/  FFMA R57, R39, R55.reuse, R32 ;  /* 0x0000003727397223 */ /* 0x080fe20000000020 */
[----:B------:R-:W-:Y:S01]  /*1200*/  FFMA R119, R31, R55, R54 ;  /* 0x000000371f777223 */ /* 0x000fe20000000036 */
[C---:B------:R-:W-:Y:S01]  /*1210*/  FFMA R36, R34.reuse, R58, R109 ;  /* 0x0000003a22247223 */ /* 0x040fe2000000006d */
[----:B------:R-:W2:Y:S01]  /*1220*/  LDS.128 R52, [R75+0x850] ;  /* 0x000850004b347984 */ /* 0x000ea20000000c00 */
[----:B------:R-:W-:Y:S01]  /*1230*/  FFMA R34, R34, R50, R33 ;  /* 0x0000003222227223 */ /* 0x000fe20000000021 */
[----:B------:R-:W-:Y:S01]  /*1240*/  FFMA R28, R30, R58, R28 ;  /* 0x0000003a1e1c7223 */ /* 0x000fe2000000001c */
[C---:B------:R-:W-:Y:S01]  /*1250*/  FFMA R113, R35.reuse, R59, R36 ;  /* 0x0000003b23717223 */ /* 0x040fe20000000024 */
[C---:B------:R-:W-:Y:S01]  /*1260*/  FFMA R36, R38.reuse, R62, R123 ;  /* 0x0000003e26247223 */ /* 0x040fe2000000007b */
[C---:B------:R-:W-:Y:S01]  /*1270*/  FFMA R117, R35.reuse, R51, R34 ;  /* 0x0000003323757223 */ /* 0x040fe20000000022 */
[----:B------:R-:W-:Y:S01]  /*1280*/  FFMA R34, R38, R58, R121 ;  /* 0x0000003a26227223 */ /* 0x000fe20000000079 */
[----:B------:R-:W-:Y:S01]  /*1290*/  FFMA R62, R30, R62, R125 ;  /* 0x0000003e1e3e7223 */ /* 0x000fe2000000007d */
[-C--:B------:R-:W-:Y:S01]  /*12a0*/  FFMA R38, R38, R50.reuse, R37 ;  /* 0x0000003226267223 */ /* 0x080fe20000000025 */
[----:B------:R-:W-:Y:S01]  /*12b0*/  FFMA R30, R30, R50, R29 ;  /* 0x000000321e1e7223 */ /* 0x000fe2000000001d */
[----:B------:R-:W-:Y:S01]  /*12c0*/  FFMA R115, R35, R63, R48 ;  /* 0x0000003f23737223 */ /* 0x000fe20000000030 */
[----:B------:R-:W3:Y:S01]  /*12d0*/  LDS.128 R24, [R73+0x10] ;  /* 0x0000100049187984 */ /* 0x000ee20000000c00 */
[-C--:B------:R-:W-:Y:S01]  /*12e0*/  FFMA R111, R39, R51.reuse, R38 ;  /* 0x00000033276f7223 */ /* 0x080fe20000000026 */
[----:B------:R-:W-:Y:S01]  /*12f0*/  FFMA R121, R31, R51, R30 ;  /* 0x000000331f797223 */ /* 0x000fe2000000001e */
[-C--:B------:R-:W-:Y:S01]  /*1300*/  FFMA R109, R39, R63.reuse, R36 ;  /* 0x0000003f276d7223 */ /* 0x080fe20000000024 */
[----:B------:R-:W4:Y:S01]  /*1310*/  LDS.128 R20, [R73+0xd0] ;  /* 0x0000d00049147984 */ /* 0x000f220000000c00 */
[----:B------:R-:W-:Y:S01]  /*1320*/  FFMA R107, R31, R63, R62 ;  /* 0x0000003f1f6b7223 */ /* 0x000fe2000000003e */
[-C--:B------:R-:W-:Y:S01]  /*1330*/  FFMA R61, R39, R59.reuse, R34 ;  /* 0x0000003b273d7223 */ /* 0x080fe20000000022 */
[----:B------:R-:W-:Y:S01]  /*1340*/  FFMA R63, R31, R59, R28 ;  /* 0x0000003b1f3f7223 */ /* 0x000fe2000000001c */
[----:B------:R-:W4:Y:S04]  /*1350*/  LDS.128 R16, [R73+0x50] ;  /* 0x0000500049107984 */ /* 0x000f280000000c00 */
[----:B------:R-:W4:Y:S04]  /*1360*/  LDS.128 R44, [R75+0x50] ;  /* 0x000050004b2c7984 */ /* 0x000f280000000c00 */
[----:B------:R-:W4:Y:S04]  /*1370*/  LDS.128 R28, [R75+0x90] ;  /* 0x000090004b1c7984 */ /* 0x000f280000000c00 */
[----:B------:R-:W4:Y:S04]  /*1380*/  LDS.128 R32, [R75+0xd0] ;  /* 0x0000d0004b207984 */ /* 0x000f280000000c00 */
[----:B------:R-:W4:Y:S01]  /*1390*/  LDS.128 R36, [R75+0x810] ;  /* 0x000810004b247984 */ /* 0x000f220000000c00 */
[-C--:B-1----:R-:W-:Y:S01]  /*13a0*/  FFMA R62, R40, R12.reuse, R83 ;  /* 0x0000000c283e7223 */ /* 0x082fe20000000053 */
[----:B--2---:R-:W-:-:S02]  /*13b0*/  FFMA R90, R52, R12, R49 ;  /* 0x0000000c345a7223 */ /* 0x004fc40000000031 */
[----:B------:R-:W1:Y:S01]  /*13c0*/  LDS.128 R48, [R75+0x890] ;  /* 0x000890004b307984 */ /* 0x000e620000000c00 */
[-C--:B---3--:R-:W-:Y:S01]  /*13d0*/  FFMA R60, R40, R24.reuse, R85 ;  /* 0x00000018283c7223 */ /* 0x088fe20000000055 */
[----:B------:R-:W-:Y:S01]  /*13e0*/  FFMA R96, R52, R24, R113 ;  /* 0x0000001834607223 */ /* 0x000fe20000000071 */
[C---:B----4-:R-:W-:Y:S01]  /*13f0*/  FFMA R68, R40.reuse, R20, R89 ;  /* 0x0000001428447223 */ /* 0x050fe20000000059 */
        /* <DEDUP_REMOVED lines=19> */
[----:B------:R-:W-:Y:S01]  /*1530*/  FFMA R52, R52, R16, R115 ;  /* 0x0000001034347223 */ /* 0x000fe20000000073 */
[C---:B-1----:R-:W-:Y:S01]  /*1540*/  FFMA R104, R48.reuse, R12, R57 ;  /* 0x0000000c30687223 */ /* 0x042fe20000000039 */
[C---:B------:R-:W-:Y:S01]  /*1550*/  FFMA R106, R48.reuse, R24, R61 ;  /* 0x00000018306a7223 */ /* 0x040fe2000000003d */
[----:B------:R-:W1:Y:S01]  /*1560*/  LDS.128 R56, [R75+0x8d0] ;  /* 0x0008d0004b387984 */ /* 0x000e620000000c00 */
[----:B------:R-:W-:Y:S01]  /*1570*/  FFMA R61, R41, R25, R60 ;  /* 0x00000019293d7223 */ /* 0x000fe2000000003c */
[C---:B------:R-:W-:Y:S01]  /*1580*/  FFMA R102, R48.reuse, R20, R111 ;  /* 0x0000001430667223 */ /* 0x040fe2000000006f */
[----:B------:R-:W-:Y:S01]  /*1590*/  FFMA R93, R53, R21, R36 ;  /* 0x00000015355d7223 */ /* 0x000fe20000000024 */
[----:B------:R-:W-:Y:S01]  /*15a0*/  FFMA R48, R48, R16, R109 ;  /* 0x0000001030307223 */ /* 0x000fe2000000006d */
[----:B------:R-:W-:Y:S01]  /*15b0*/  FFMA R60, R42, R26, R61 ;  /* 0x0000001a2a3c7223 */ /* 0x000fe2000000003d */
        /* <DEDUP_REMOVED lines=10> */
[C---:B-1----:R-:W-:Y:S01]  /*1660*/  FFMA R110, R56.reuse, R24, R63 ;  /* 0x00000018386e7223 */ /* 0x042fe2000000003f */
[C---:B------:R-:W-:Y:S01]  /*1670*/  FFMA R63, R41.reuse, R13, R62 ;  /* 0x0000000d293f7223 */ /* 0x040fe2000000003e */
[-C--:B------:R-:W-:Y:S01]  /*1680*/  FFMA R41, R41, R17.reuse, R82 ;  /* 0x0000001129297223 */ /* 0x080fe20000000052 */
[----:B------:R-:W-:Y:S01]  /*1690*/  FFMA R108, R56, R20, R121 ;  /* 0x00000014386c7223 */ /* 0x000fe20000000079 */
[C---:B------:R-:W-:Y:S01]  /*16a0*/  FFMA R20, R42.reuse, R22, R65 ;  /* 0x000000162a147223 */ /* 0x040fe20000000041 */
[C---:B------:R-:W-:Y:S01]  /*16b0*/  FFMA R24, R42.reuse, R14, R63 ;  /* 0x0000000e2a187223 */ /* 0x040fe2000000003f */
[-C--:B------:R-:W-:Y:S01]  /*16c0*/  FFMA R42, R42, R18.reuse, R41 ;  /* 0x000000122a2a7223 */ /* 0x080fe20000000029 */
[----:B------:R-:W-:Y:S01]  /*16d0*/  FFMA R41, R45, R17, R88 ;  /* 0x000000112d297223 */ /* 0x000fe20000000058 */
        /* <DEDUP_REMOVED lines=46> */
[----:B------:R-:W-:Y:S01]  /*19c0*/  LDS.128 R44, [R75+0x20] ;  /* 0x000020004b2c7984 */ /* 0x000fe20000000c00 */
[----:B------:R-:W-:Y:S01]  /*19d0*/  FFMA R16, R56, R16, R107 ;  /* 0x0000001038107223 */ /* 0x000fe2000000006b */
[C---:B------:R-:W-:Y:S01]  /*19e0*/  FFMA R13, R57.reuse, R13, R12 ;  /* 0x0000000d390d7223 */ /* 0x040fe2000000000c */
[C---:B------:R-:W-:Y:S01]  /*19f0*/  FFMA R12, R54.reuse, R14, R91 ;  /* 0x0000000e360c7223 */ /* 0x040fe2000000005b */
[----:B------:R-:W1:Y:S01]  /*1a00*/  LDS.128 R28, [R73+0x20] ;  /* 0x00002000491c7984 */ /* 0x000e620000000c00 */
[----:B------:R-:W-:Y:S01]  /*1a10*/  FFMA R17, R57, R17, R16 ;  /* 0x0000001139117223 */ /* 0x000fe20000000010 */
[C---:B------:R-:W-:Y:S01]  /*1a20*/  FFMA R16, R54.reuse, R26, R71 ;  /* 0x0000001a36107223 */ /* 0x040fe20000000047 */
[----:B------:R-:W-:Y:S01]  /*1a30*/  FFMA R54, R54, R22, R93 ;  /* 0x0000001636367223 */ /* 0x000fe2000000005d */
[----:B------:R-:W2:Y:S01]  /*1a40*/  LDS.128 R36, [R73+0xa0] ;  /* 0x0000a00049247984 */ /* 0x000ea20000000c00 */
[C---:B------:R-:W-:Y:S01]  /*1a50*/  FFMA R87, R35.reuse, R19, R40 ;  /* 0x0000001323577223 */ /* 0x040fe20000000028 */
[----:B------:R-:W-:Y:S01]  /*1a60*/  FFMA R89, R35, R23, R34 ;  /* 0x0000001723597223 */ /* 0x000fe20000000022 */
[C---:B------:R-:W-:Y:S01]  /*1a70*/  FFMA R91, R55.reuse, R19, R48 ;  /* 0x00000013375b7223 */ /* 0x040fe20000000030 */
[----:B------:R-:W3:Y:S01]  /*1a80*/  LDS.128 R32, [R73+0x60] ;  /* 0x0000600049207984 */ /* 0x000ee20000000c00 */
[C---:B------:R-:W-:Y:S01]  /*1a90*/  FFMA R71, R55.reuse, R27, R16 ;  /* 0x0000001b37477223 */ /* 0x040fe20000000010 */
[C---:B------:R-:W-:Y:S01]  /*1aa0*/  FFMA R69, R55.reuse, R15, R12 ;  /* 0x0000000f37457223 */ /* 0x040fe2000000000c */
[----:B------:R-:W-:Y:S01]  /*1ab0*/  FFMA R93, R55, R23, R54 ;  /* 0x00000017375d7223 */ /* 0x000fe20000000036 */
[C---:B------:R-:W-:Y:S01]  /*1ac0*/  FFMA R48, R50.reuse, R18, R53 ;  /* 0x0000001232307223 */ /* 0x040fe20000000035 */
[----:B------:R-:W4:Y:S01]  /*1ad0*/  LDS.128 R40, [R73+0xe0] ;  /* 0x0000e00049287984 */ /* 0x000f220000000c00 */
[C---:B------:R-:W-:Y:S01]  /*1ae0*/  FFMA R107, R49.reuse, R25, R106 ;  /* 0x00000019316b7223 */ /* 0x040fe2000000006a */
[----:B------:R-:W-:Y:S01]  /*1af0*/  FFMA R49, R49, R21, R102 ;  /* 0x0000001531317223 */ /* 0x000fe20000000066 */
[C---:B------:R-:W-:Y:S01]  /*1b00*/  FFMA R12, R50.reuse, R14, R105 ;  /* 0x0000000e320c7223 */ /* 0x040fe20000000069 */
[----:B------:R-:W4:Y:S01]  /*1b10*/  LDS.128 R52, [R75+0x60] ;  /* 0x000060004b347984 */ /* 0x000f220000000c00 */
[C---:B------:R-:W-:Y:S01]  /*1b20*/  FFMA R16, R50.reuse, R26, R107 ;  /* 0x0000001a32107223 */ /* 0x040fe2000000006b */
[----:B------:R-:W-:Y:S01]  /*1b30*/  FFMA R50, R50, R22, R49 ;  /* 0x0000001632327223 */ /* 0x000fe20000000031 */
[C---:B------:R-:W-:Y:S01]  /*1b40*/  FFMA R14, R58.reuse, R14, R13 ;  /* 0x0000000e3a0e7223 */ /* 0x040fe2000000000d */
[C---:B------:R-:W-:Y:S01]  /*1b50*/  FFMA R109, R51.reuse, R19, R48 ;  /* 0x00000013336d7223 */ /* 0x040fe20000000030 */
[C---:B------:R-:W-:Y:S01]  /*1b60*/  FFMA R107, R51.reuse, R27, R16 ;  /* 0x0000001b336b7223 */ /* 0x040fe20000000010 */
[C---:B------:R-:W-:Y:S01]  /*1b70*/  FFMA R105, R51.reuse, R15, R12 ;  /* 0x0000000f33697223 */ /* 0x040fe2000000000c */
[----:B------:R-:W-:Y:S01]  /*1b80*/  FFMA R111, R51, R23, R50 ;  /* 0x00000017336f7223 */ /* 0x000fe20000000032 */
[----:B------:R-:W-:Y:S01]  /*1b90*/  FFMA R125, R59, R15, R14 ;  /* 0x0000000f3b7d7223 */ /* 0x000fe2000000000e */
[----:B------:R-:W4:Y:S01]  /*1ba0*/  LDS.128 R48, [R75+0xa0] ;  /* 0x0000a0004b307984 */ /* 0x000f220000000c00 */
[C---:B------:R-:W-:Y:S01]  /*1bb0*/  FFMA R21, R57.reuse, R21, R108 ;  /* 0x0000001539157223 */ /* 0x040fe2000000006c */
[----:B------:R-:W-:Y:S01]  /*1bc0*/  FFMA R18, R58, R18, R17 ;  /* 0x000000123a127223 */ /* 0x000fe20000000011 */
[----:B------:R-:W-:-:S02]  /*1bd0*/  FFMA R25, R57, R25, R110 ;  /* 0x0000001939197223 */ /* 0x000fc4000000006e */
[C---:B------:R-:W-:Y:S01]  /*1be0*/  FFMA R68, R58.reuse, R22, R21 ;  /* 0x000000163a447223 */ /* 0x040fe20000000015 */
[C---:B------:R-:W-:Y:S01]  /*1bf0*/  FFMA R121, R59.reuse, R19, R18 ;  /* 0x000000133b797223 */ /* 0x040fe20000000012 */
[----:B------:R-:W-:Y:S02]  /*1c00*/  FFMA R26, R58, R26, R25 ;  /* 0x0000001a3a1a7223 */ /* 0x000fe40000000019 */
[C---:B------:R-:W-:Y:S02]  /*1c10*/  FFMA R68, R59.reuse, R23, R68 ;  /* 0x000000173b447223 */ /* 0x040fe40000000044 */
[----:B------:R-:W-:Y:S02]  /*1c20*/  FFMA R123, R59, R27, R26 ;  /* 0x0000001b3b7b7223 */ /* 0x000fe4000000001a */
[----:B------:R-:W-:Y:S01]  /*1c30*/  LDS.128 R56, [R75+0x8a0] ;  /* 0x0008a0004b387984 */ /* 0x000fe20000000c00 */
[C---:B-1----:R-:W-:Y:S01]  /*1c40*/  FFMA R14, R44.reuse, R28, R101 ;  /* 0x0000001c2c0e7223 */ /* 0x042fe20000000065 */
[----:B--2---:R-:W-:-:S03]  /*1c50*/  FFMA R12, R44, R36, R99 ;  /* 0x000000242c0c7223 */ /* 0x004fc60000000063 */
[C---:B------:R-:W-:Y:S01]  /*1c60*/  FFMA R19, R45.reuse, R29, R14 ;  /* 0x0000001d2d137223 */ /* 0x040fe2000000000e */
[C---:B------:R-:W-:Y:S01]  /*1c70*/  FFMA R21, R45.reuse, R37, R12 ;  /* 0x000000252d157223 */ /* 0x040fe2000000000c */
[----:B---3--:R-:W-:Y:S01]  /*1c80*/  FFMA R16, R44, R32, R103 ;  /* 0x000000202c107223 */ /* 0x008fe20000000067 */
[----:B------:R-:W1:Y:S01]  /*1c90*/  LDS.128 R12, [R75+0xe0] ;  /* 0x0000e0004b0c7984 */ /* 0x000e620000000c00 */
[C---:B------:R-:W-:Y:S02]  /*1ca0*/  FFMA R18, R46.reuse, R30, R19 ;  /* 0x0000001e2e127223 */ /* 0x040fe40000000013 */
[----:B------:R-:W-:Y:S01]  /*1cb0*/  FFMA R17, R45, R33, R16 ;  /* 0x000000212d117223 */ /* 0x000fe20000000010 */
[----:B------:R-:W-:Y:S01]  /*1cc0*/  FFMA R16, R46, R38, R21 ;  /* 0x000000262e107223 */ /* 0x000fe20000000015 */
[-C--:B----4-:R-:W-:Y:S01]  /*1cd0*/  FFMA R44, R44, R40.reuse, R97 ;  /* 0x000000282c2c7223 */ /* 0x090fe20000000061 */
[C---:B------:R-:W-:Y:S01]  /*1ce0*/  FFMA R99, R47.reuse, R31, R18 ;  /* 0x0000001f2f637223 */ /* 0x040fe20000000012 */
        /* <DEDUP_REMOVED lines=10> */
[----:B------:R-:W2:Y:S01]  /*1d90*/  LDS.128 R20, [R75+0x820] ;  /* 0x000820004b147984 */ /* 0x000ea20000000c00 */
[----:B------:R-:W-:Y:S01]  /*1da0*/  FFMA R52, R52, R36, R95 ;  /* 0x0000002434347223 */ /* 0x000fe2000000005f */
[C---:B------:R-:W-:Y:S01]  /*1db0*/  FFMA R24, R48.reuse, R32, R117 ;  /* 0x0000002030187223 */ /* 0x040fe20000000075 */
[C---:B------:R-:W-:Y:S01]  /*1dc0*/  FFMA R18, R48.reuse, R28, R115 ;  /* 0x0000001c30127223 */ /* 0x040fe20000000073 */
[----:B------:R-:W-:Y:S01]  /*1dd0*/  FFMA R95, R55, R43, R16 ;  /* 0x0000002b375f7223 */ /* 0x000fe20000000010 */
[----:B------:R-:W-:Y:S01]  /*1de0*/  FFMA R16, R48, R40, R119 ;  /* 0x0000002830107223 */ /* 0x000fe20000000077 */
[C---:B------:R-:W-:Y:S01]  /*1df0*/  FFMA R90, R54.reuse, R34, R17 ;  /* 0x00000022365a7223 */ /* 0x040fe20000000011 */
[----:B------:R-:W-:Y:S01]  /*1e00*/  FFMA R88, R54, R30, R19 ;  /* 0x0000001e36587223 */ /* 0x000fe20000000013 */
[C---:B------:R-:W-:Y:S01]  /*1e10*/  FFMA R17, R49.reuse, R33, R24 ;  /* 0x0000002131117223 */ /* 0x040fe20000000018 */
[----:B------:R-:W-:Y:S01]  /*1e20*/  FFMA R19, R49, R29, R18 ;  /* 0x0000001d31137223 */ /* 0x000fe20000000012 */
[-C--:B------:R-:W-:Y:S01]  /*1e30*/  FFMA R45, R45, R41.reuse, R44 ;  /* 0x000000292d2d7223 */ /* 0x080fe2000000002c */
[----:B------:R-:W-:Y:S01]  /*1e40*/  FFMA R25, R49, R41, R16 ;  /* 0x0000002931197223 */ /* 0x000fe20000000010 */
[C---:B------:R-:W-:Y:S01]  /*1e50*/  FFMA R64, R50.reuse, R34, R17 ;  /* 0x0000002232407223 */ /* 0x040fe20000000011 */
[----:B------:R-:W-:Y:S01]  /*1e60*/  FFMA R62, R50, R30, R19 ;  /* 0x0000001e323e7223 */ /* 0x000fe20000000013 */
[-C--:B------:R-:W-:Y:S01]  /*1e70*/  FFMA R46, R46, R42.reuse, R45 ;  /* 0x0000002a2e2e7223 */ /* 0x080fe2000000002d */
[----:B------:R-:W-:Y:S01]  /*1e80*/  FFMA R66, R50, R42, R25 ;  /* 0x0000002a32427223 */ /* 0x000fe20000000019 */
[----:B------:R-:W3:Y:S01]  /*1e90*/  LDS.128 R16, [R75+0x860] ;  /* 0x000860004b107984 */ /* 0x000ee20000000c00 */
[----:B------:R-:W-:Y:S01]  /*1ea0*/  FFMA R53, R53, R37, R52 ;  /* 0x0000002535357223 */ /* 0x000fe20000000034 */
[----:B------:R-:W-:Y:S01]  /*1eb0*/  FFMA R103, R47, R43, R46 ;  /* 0x0000002b2f677223 */ /* 0x000fe2000000002e */
[C---:B------:R-:W-:Y:S01]  /*1ec0*/  FFMA R90, R55.reuse, R35, R90 ;  /* 0x00000023375a7223 */ /* 0x040fe2000000005a */
[----:B------:R-:W-:Y:S01]  /*1ed0*/  FFMA R88, R55, R31, R88 ;  /* 0x0000001f37587223 */ /* 0x000fe20000000058 */
[----:B------:R-:W-:Y:S01]  /*1ee0*/  FFMA R86, R54, R38, R53 ;  /* 0x0000002636567223 */ /* 0x000fe20000000035 */
[-C--:B------:R-:W-:Y:S01]  /*1ef0*/  FFMA R48, R48, R36.reuse, R113 ;  /* 0x0000002430307223 */ /* 0x080fe20000000071 */
[C---:B-1----:R-:W-:Y:S01]  /*1f00*/  FFMA R26, R12.reuse, R36, R83 ;  /* 0x000000240c1a7223 */ /* 0x042fe20000000053 */
        /* <DEDUP_REMOVED lines=10> */
[----:B------:R-:W1:Y:S01]  /*1fb0*/  LDS.128 R24, [R75+0x8e0] ;  /* 0x0008e0004b187984 */ /* 0x000e620000000c00 */
[----:B------:R-:W-:Y:S01]  /*1fc0*/  FFMA R14, R14, R34, R13 ;  /* 0x000000220e0e7223 */ /* 0x000fe2000000000d */
[C---:B------:R-:W-:Y:S01]  /*1fd0*/  FFMA R83, R15.reuse, R39, R44 ;  /* 0x000000270f537223 */ /* 0x040fe2000000002c */
[C---:B------:R-:W-:Y:S01]  /*1fe0*/  FFMA R89, R15.reuse, R43, R12 ;  /* 0x0000002b0f597223 */ /* 0x040fe2000000000c */
        /* <DEDUP_REMOVED lines=39> */
[-C--:B------:R-:W-:Y:S01]  /*2260*/  FFMA R68, R24, R40.reuse, R68 ;  /* 0x0000002818447223 */ /* 0x080fe20000000044 */
[C---:B------:R-:W-:Y:S01]  /*2270*/  FFMA R33, R25.reuse, R33, R32 ;  /* 0x0000002119217223 */ /* 0x040fe20000000020 */
[C---:B------:R-:W-:Y:S01]  /*2280*/  FFMA R29, R25.reuse, R29, R28 ;  /* 0x0000001d191d7223 */ /* 0x040fe2000000001c */
[C---:B------:R-:W-:Y:S01]  /*2290*/  FFMA R37, R25.reuse, R37, R36 ;  /* 0x0000002519257223 */ /* 0x040fe20000000024 */
[----:B------:R-:W-:Y:S01]  /*22a0*/  FFMA R25, R25, R41, R68 ;  /* 0x0000002919197223 */ /* 0x000fe20000000044 */
[C---:B------:R-:W-:Y:S01]  /*22b0*/  FFMA R64, R51.reuse, R35, R64 ;  /* 0x0000002333407223 */ /* 0x040fe20000000040 */
[----:B------:R-:W1:Y:S01]  /*22c0*/  LDS.128 R68, [R75+0x30] ;  /* 0x000030004b447984 */ /* 0x000e620000000c00 */
[C---:B------:R-:W-:Y:S01]  /*22d0*/  FFMA R62, R51.reuse, R31, R62 ;  /* 0x0000001f333e7223 */ /* 0x040fe2000000003e */
[C---:B------:R-:W-:Y:S01]  /*22e0*/  FFMA R60, R51.reuse, R39, R60 ;  /* 0x00000027333c7223 */ /* 0x040fe2000000003c */
[----:B------:R-:W-:Y:S01]  /*22f0*/  FFMA R66, R51, R43, R66 ;  /* 0x0000002b33427223 */ /* 0x000fe20000000042 */
[----:B------:R-:W2:Y:S01]  /*2300*/  LDS.128 R12, [R73+0x30] ;  /* 0x00003000490c7984 */ /* 0x000ea20000000c00 */
[----:B------:R-:W-:Y:S01]  /*2310*/  FFMA R56, R56, R40, R111 ;  /* 0x0000002838387223 */ /* 0x000fe2000000006f */
[C---:B------:R-:W-:Y:S01]  /*2320*/  FFMA R84, R18.reuse, R34, R91 ;  /* 0x0000002212547223 */ /* 0x040fe2000000005b */
[C---:B------:R-:W-:Y:S01]  /*2330*/  FFMA R82, R18.reuse, R30, R55 ;  /* 0x0000001e12527223 */ /* 0x040fe20000000037 */
[----:B------:R-:W3:Y:S01]  /*2340*/  LDS.128 R44, [R73+0xb0] ;  /* 0x0000b000492c7984 */ /* 0x000ee20000000c00 */
[C---:B------:R-:W-:Y:S01]  /*2350*/  FFMA R80, R18.reuse, R38, R53 ;  /* 0x0000002612507223 */ /* 0x040fe20000000035 */
[----:B------:R-:W-:Y:S01]  /*2360*/  FFMA R94, R18, R42, R93 ;  /* 0x0000002a125e7223 */ /* 0x000fe2000000005d */
[----:B------:R-:W-:Y:S01]  /*2370*/  FFMA R57, R57, R41, R56 ;  /* 0x0000002939397223 */ /* 0x000fe20000000038 */
[----:B------:R-:W4:Y:S01]  /*2380*/  LDS.128 R48, [R73+0xf0] ;  /* 0x0000f00049307984 */ /* 0x000f220000000c00 */
[C---:B------:R-:W-:Y:S01]  /*2390*/  FFMA R18, R58.reuse, R30, R105 ;  /* 0x0000001e3a127223 */ /* 0x040fe20000000069 */
[C---:B------:R-:W-:Y:S01]  /*23a0*/  FFMA R16, R58.reuse, R38, R17 ;  /* 0x000000263a107223 */ /* 0x040fe20000000011 */
[C---:B------:R-:W-:Y:S01]  /*23b0*/  FFMA R24, R58.reuse, R34, R107 ;  /* 0x000000223a187223 */ /* 0x040fe2000000006b */
[----:B------:R-:W4:Y:S01]  /*23c0*/  LDS.128 R52, [R75+0x70] ;  /* 0x000070004b347984 */ /* 0x000f220000000c00 */
        /* <DEDUP_REMOVED lines=19> */
[C---:B-1----:R-:W-:Y:S01]  /*2500*/  FFMA R28, R68.reuse, R20, R101 ;  /* 0x00000014441c7223 */ /* 0x042fe20000000065 */
[----:B--2---:R-:W-:-:S03]  /*2510*/  FFMA R26, R68, R12, R99 ;  /* 0x0000000c441a7223 */ /* 0x004fc60000000063 */
[C---:B------:R-:W-:Y:S02]  /*2520*/  FFMA R25, R69.reuse, R21, R28 ;  /* 0x0000001545197223 */ /* 0x040fe4000000001c */
[----:B------:R-:W1:Y:S01]  /*2530*/  LDS.128 R28, [R75+0xf0] ;  /* 0x0000f0004b1c7984 */ /* 0x000e620000000c00 */
[----:B---3--:R-:W-:Y:S01]  /*2540*/  FFMA R24, R68, R44, R97 ;  /* 0x0000002c44187223 */ /* 0x008fe20000000061 */
[C---:B------:R-:W-:Y:S01]  /*2550*/  FFMA R27, R69.reuse, R13, R26 ;  /* 0x0000000d451b7223 */ /* 0x040fe2000000001a */
[----:B------:R-:W-:Y:S01]  /*2560*/  FFMA R32, R70, R22, R25 ;  /* 0x0000001646207223 */ /* 0x000fe20000000019 */
[----:B----4-:R-:W-:Y:S01]  /*2570*/  FFMA R68, R68, R48, R103 ;  /* 0x0000003044447223 */ /* 0x010fe20000000067 */
[----:B------:R-:W-:-:S03]  /*2580*/  FFMA R33, R69, R45, R24 ;  /* 0x0000002d45217223 */ /* 0x000fc60000000018 */
        /* <DEDUP_REMOVED lines=8> */
[----:B------:R-:W-:Y:S01]  /*2610*/  FFMA R71, R71, R51, R24 ;  /* 0x0000003347477223 */ /* 0x000fe20000000018 */
[C---:B------:R-:W-:Y:S01]  /*2620*/  FFMA R88, R52.reuse, R12, R88 ;  /* 0x0000000c34587223 */ /* 0x040fe20000000058 */
[----:B------:R-:W2:Y:S01]  /*2630*/  LDS.128 R24, [R75+0x830] ;  /* 0x000830004b187984 */ /* 0x000ea20000000c00 */
        /* <DEDUP_REMOVED lines=18> */
[-C--:B------:R-:W-:Y:S01]  /*2760*/  FFMA R37, R55, R23.reuse, R32 ;  /* 0x0000001737257223 */ /* 0x080fe20000000020 */
[C---:B------:R-:W-:Y:S01]  /*2770*/  FFMA R16, R18.reuse, R22, R33 ;  /* 0x0000001612107223 */ /* 0x040fe20000000021 */
[C---:B------:R-:W-:Y:S01]  /*2780*/  FFMA R32, R18.reuse, R14, R35 ;  /* 0x0000000e12207223 */ /* 0x040fe20000000023 */
[C---:B------:R-:W-:Y:S01]  /*2790*/  FFMA R34, R18.reuse, R46, R53 ;  /* 0x0000002e12227223 */ /* 0x040fe20000000035 */
[----:B------:R-:W-:Y:S01]  /*27a0*/  FFMA R18, R18, R50, R17 ;  /* 0x0000003212127223 */ /* 0x000fe20000000011 */
[C---:B------:R-:W-:Y:S01]  /*27b0*/  FFMA R33, R19.reuse, R23, R16 ;  /* 0x0000001713217223 */ /* 0x040fe20000000010 */
[C---:B-1----:R-:W-:Y:S01]  /*27c0*/  FFMA R52, R28.reuse, R20, R87 ;  /* 0x000000141c347223 */ /* 0x042fe20000000057 */
[C---:B------:R-:W-:Y:S01]  /*27d0*/  FFMA R16, R28.reuse, R44, R83 ;  /* 0x0000002c1c107223 */ /* 0x040fe20000000053 */
[----:B------:R-:W-:Y:S01]  /*27e0*/  FFMA R35, R19, R51, R18 ;  /* 0x0000003313237223 */ /* 0x000fe20000000012 */
        /* <DEDUP_REMOVED lines=32> */
[----:B------:R-:W1:Y:S01]  /*29f0*/  LDS.128 R16, [R75+0x8b0] ;  /* 0x0008b0004b107984 */ /* 0x000e620000000c00 */
[C---:B------:R-:W-:Y:S01]  /*2a00*/  FFMA R24, R27.reuse, R15, R24 ;  /* 0x0000000f1b187223 */ /* 0x040fe20000000018 */
[C---:B------:R-:W-:Y:S01]  /*2a10*/  FFMA R26, R27.reuse, R47, R54 ;  /* 0x0000002f1b1a7223 */ /* 0x040fe20000000036 */
[----:B------:R-:W-:Y:S01]  /*2a20*/  FFMA R27, R27, R51, R52 ;  /* 0x000000331b1b7223 */ /* 0x000fe20000000034 */
[C---:B------:R-:W-:Y:S01]  /*2a30*/  FFMA R84, R40.reuse, R20, R84 ;  /* 0x0000001428547223 */ /* 0x040fe20000000054 */
[----:B------:R-:W2:Y:S01]  /*2a40*/  LDS.128 R52, [R75+0x8f0] ;  /* 0x0008f0004b347984 */ /* 0x000ea20000000c00 */
[C---:B------:R-:W-:Y:S01]  /*2a50*/  FFMA R94, R40.reuse, R48, R94 ;  /* 0x00000030285e7223 */ /* 0x040fe2000000005e */
[C---:B------:R-:W-:Y:S01]  /*2a60*/  FFMA R82, R40.reuse, R12, R82 ;  /* 0x0000000c28527223 */ /* 0x040fe20000000052 */
[----:B------:R-:W-:Y:S01]  /*2a70*/  FFMA R80, R40, R44, R80 ;  /* 0x0000002c28507223 */ /* 0x000fe20000000050 */
[----:B------:R-:W-:Y:S06]  /*2a80*/  BAR.SYNC 0x0 ;  /* 0x0000000000007b1d */ /* 0x000fec0000000000 */
[----:B------:R-:W-:Y:S01]  /*2a90*/  @!PT LDS RZ, [RZ] ;  /* 0x00000000fffff984 */ /* 0x000fe20000000800 */
[----:B------:R-:W-:Y:S01]  /*2aa0*/  @!PT LDS RZ, [RZ] ;  /* 0x00000000fffff984 */ /* 0x000fe20000000800 */
[----:B------:R-:W-:Y:S01]  /*2ab0*/  @!PT LDS RZ, [RZ] ;  /* 0x00000000fffff984 */ /* 0x000fe20000000800 */
[----:B------:R3:W-:Y:S01]  /*2ac0*/  LDGSTS.E.BYPASS.128 [R77], [R10.64], !P0 ;  /* 0x000000000a4d7fae */ /* 0x0007e2000c101c44 */
[C---:B------:R-:W-:Y:S01]  /*2ad0*/  FFMA R61, R41.reuse, R21, R84 ;  /* 0x00000015293d7223 */ /* 0x040fe20000000054 */
[C---:B------:R-:W-:Y:S01]  /*2ae0*/  FFMA R65, R41.reuse, R49, R94 ;  /* 0x0000003129417223 */ /* 0x040fe2000000005e */
[C---:B------:R-:W-:Y:S01]  /*2af0*/  FFMA R63, R41.reuse, R13, R82 ;  /* 0x0000000d293f7223 */ /* 0x040fe20000000052 */
[----:B------:R4:W-:Y:S01]  /*2b00*/  LDGSTS.E.BYPASS.128 [R76], [R8.64], !P0 ;  /* 0x00000000084c7fae */ /* 0x0009e2000c101c44 */
[----:B------:R-:W-:Y:S01]  /*2b10*/  FFMA R41, R41, R45, R80 ;  /* 0x0000002d29297223 */ /* 0x000fe20000000050 */
[C---:B------:R-:W-:Y:S01]  /*2b20*/  FFMA R60, R42.reuse, R50, R65 ;  /* 0x000000322a3c7223 */ /* 0x040fe20000000041 */
[C---:B------:R-:W-:Y:S01]  /*2b30*/  FFMA R62, R42.reuse, R22, R61 ;  /* 0x000000162a3e7223 */ /* 0x040fe2000000003d */
[----:B------:R-:W0:Y:S01]  /*2b40*/  LDGDEPBAR ;  /* 0x00000000000079af */ /* 0x000e220000000000 */
[C---:B------:R-:W-:Y:S01]  /*2b50*/  FFMA R40, R42.reuse, R14, R63 ;  /* 0x0000000e2a287223 */ /* 0x040fe2000000003f */
[----:B------:R-:W-:Y:S01]  /*2b60*/  FFMA R42, R42, R46, R41 ;  /* 0x0000002e2a2a7223 */ /* 0x000fe20000000029 */
[C---:B------:R-:W-:Y:S01]  /*2b70*/  FFMA R41, R43.reuse, R23, R62 ;  /* 0x000000172b297223 */ /* 0x040fe2000000003e */
[----:B------:R1:W-:Y:S01]  /*2b80*/  LDGSTS.E.BYPASS.128 [R77+0x1000], [R6.64], !P0 ;  /* 0x01000000064d7fae */ /* 0x0003e2000c101c44 */
[C---:B------:R-:W-:Y:S01]  /*2b90*/  FFMA R40, R43.reuse, R15, R40 ;  /* 0x0000000f2b287223 */ /* 0x040fe20000000028 */
[C---:B------:R-:W-:Y:S01]  /*2ba0*/  FFMA R42, R43.reuse, R47, R42 ;  /* 0x0000002f2b2a7223 */ /* 0x040fe2000000002a */
[----:B------:R-:W-:Y:S01]  /*2bb0*/  FFMA R43, R43, R51, R60 ;  /* 0x000000332b2b7223 */ /* 0x000fe2000000003c */
[----:B------:R2:W-:Y:S01]  /*2bc0*/  LDGSTS.E.BYPASS.128 [R76+0x1000], [R4.64], !P0 ;  /* 0x01000000044c7fae */ /* 0x0005e2000c101c44 */
[----:B---3--:R-:W-:-:S02]  /*2bd0*/  IADD3 R10, P4, R10, 0x40, RZ ;  /* 0x000000400a0a7810 */ /* 0x008fc40007f9e0ff */
[----:B----4-:R-:W-:Y:S01]  /*2be0*/  IADD3 R8, P3, R8, 0x40, RZ ;  /* 0x0000004008087810 */ /* 0x010fe20007f7e0ff */
[----:B------:R-:W0:Y:S01]  /*2bf0*/  LDGDEPBAR ;  /* 0x00000000000079af */ /* 0x000e220000000000 */
[----:B------:R-:W-:Y:S02]  /*2c00*/  IADD3.X R11, RZ, R11, RZ, P4, !PT ;  /* 0x0000000bff0b7210 */ /* 0x000fe400027fe4ff */
[----:B------:R-:W-:Y:S01]  /*2c10*/  IADD3.X R9, RZ, R9, RZ, P3, !PT ;  /* 0x00000009ff097210 */ /* 0x000fe20001ffe4ff */
[C---:B-1----:R-:W-:Y:S01]  /*2c20*/  FFMA R60, R16.reuse, R48, R59 ;  /* 0x00000030103c7223 */ /* 0x042fe2000000003b */
[C---:B------:R-:W-:Y:S01]  /*2c30*/  FFMA R62, R16.reuse, R44, R57 ;  /* 0x0000002c103e7223 */ /* 0x040fe20000000039 */
[C---:B------:R-:W-:Y:S01]  /*2c40*/  FFMA R64, R16.reuse, R12, R91 ;  /* 0x0000000c10407223 */ /* 0x040fe2000000005b */
[-C--:B------:R-:W-:Y:S01]  /*2c50*/  FFMA R16, R16, R20.reuse, R93 ;  /* 0x0000001410107223 */ /* 0x080fe2000000005d */
[----:B------:R-:W-:Y:S01]  /*2c60*/  IADD3 R6, P2, R6, 0x40, RZ ;  /* 0x0000004006067810 */ /* 0x000fe20007f5e0ff */
        /* <DEDUP_REMOVED lines=17> */
[----:B------:R-:W-:-:S04]  /*2d80*/  DEPBAR.LE SB0, 0x0 ;  /* 0x000080000000791a */ /* 0x000fc80000000000 */
[C---:B------:R-:W-:Y:S01]  /*2d90*/  FFMA R14, R54.reuse, R14, R13 ;  /* 0x0000000e360e7223 */ /* 0x040fe2000000000d */
[C---:B------:R-:W-:Y:S01]  /*2da0*/  FFMA R22, R54.reuse, R46, R45 ;  /* 0x0000002e36167223 */ /* 0x040fe2000000002d */
[----:B------:R-:W-:Y:S01]  /*2db0*/  FFMA R50, R54, R50, R49 ;  /* 0x0000003236327223 */ /* 0x000fe20000000031 */
[----:B------:R-:W-:Y:S01]  /*2dc0*/  IADD3 R4, P1, R4, 0x40, RZ ;  /* 0x0000004004047810 */ /* 0x000fe20007f3e0ff */
[C---:B------:R-:W-:Y:S01]  /*2dd0*/  FFMA R17, R19.reuse, R23, R64 ;  /* 0x0000001713117223 */ /* 0x040fe20000000040 */
[C---:B------:R-:W-:Y:S01]  /*2de0*/  FFMA R16, R19.reuse, R15, R16 ;  /* 0x0000000f13107223 */ /* 0x040fe20000000010 */
[----:B------:R-:W-:Y:S01]  /*2df0*/  FFMA R18, R19, R47, R62 ;  /* 0x0000002f13127223 */ /* 0x000fe2000000003e */
[----:B------:R-:W-:Y:S01]  /*2e00*/  FFMA R21, R55, R23, R12 ;  /* 0x0000001737157223 */ /* 0x000fe2000000000c */
[----:B------:R-:W-:Y:S01]  /*2e10*/  FFMA R19, R19, R51, R60 ;  /* 0x0000003313137223 */ /* 0x000fe2000000003c */
[C---:B------:R-:W-:Y:S01]  /*2e20*/  FFMA R20, R55.reuse, R15, R14 ;  /* 0x0000000f37147223 */ /* 0x040fe2000000000e */
[C---:B------:R-:W-:Y:S01]  /*2e30*/  FFMA R22, R55.reuse, R47, R22 ;  /* 0x0000002f37167223 */ /* 0x040fe20000000016 */
[----:B------:R-:W-:Y:S01]  /*2e40*/  FFMA R23, R55, R51, R50 ;  /* 0x0000003337177223 */ /* 0x000fe20000000032 */
[----:B------:R-:W-:-:S02]  /*2e50*/  IADD3.X R7, RZ, R7, RZ, P2, !PT ;  /* 0x00000007ff077210 */ /* 0x000fc400017fe4ff */
[----:B------:R-:W-:Y:S01]  /*2e60*/  IADD3.X R5, RZ, R5, RZ, P1, !PT ;  /* 0x00000005ff057210 */ /* 0x000fe20000ffe4ff */
[----:B------:R-:W-:Y:S06]  /*2e70*/  BAR.SYNC 0x0 ;  /* 0x0000000000007b1d */ /* 0x000fec0000000000 */
[----:B------:R-:W-:Y:S01]  /*2e80*/  @P0 CALL.REL.NOINC `(.L_x_0) ;  /* 0x0000001000000944 */ /* 0x000fe20003c00000 */
[----:B------:R-:W-:Y:S05]  /*2e90*/  BRA `(.L_x_1) ;  /* 0xffffdb8000007947 */ /* 0x000fea000383ffff */
.L_x_0:
[----:B------:R-:W-:Y:S01]  /*2ea0*/  IMAD R74, R81, 0x110, R74 ;  /* 0x00000110514a7824 */ /* 0x000fe200078e024a */
[----:B------:R-:W-:-:S04]  /*2eb0*/  DEPBAR.LE SB0, 0x0 ;  /* 0x000080000000791a */ /* 0x000fc80000000000 */
[----:B------:R-:W-:Y:S01]  /*2ec0*/  SHF.L.U32 R4, R74, 0x2, RZ ;  /* 0x000000024a047819 */ /* 0x000fe200000006ff */
[----:B------:R-:W-:Y:S06]  /*2ed0*/  BAR.SYNC 0x0 ;  /* 0x0000000000007b1d */ /* 0x000fec0000000000 */
[----:B------:R-:W-:Y:S01]  /*2ee0*/  IMAD R81, R81, -0x330, R4 ;  /* 0xfffffcd051517824 */ /* 0x000fe200078e0204 */
[----:B------:R-:W-:Y:S01]  /*2ef0*/  STS.128 [R74.X4], R68 ;  /* 0x000000444a007388 */ /* 0x000fe20000004c00 */
[----:B------:R-:W-:-:S03]  /*2f00*/  LOP3.LUT R0, R0, 0x3c, R79, 0xf8, !PT ;  /* 0x0000003c00007812 */ /* 0x000fc600078ef84f */
[----:B------:R-:W-:Y:S01]  /*2f10*/  STS.128 [R74.X4+0x110], R36 ;  /* 0x000110244a007388 */ /* 0x000fe20000004c00 */
[----:B------:R-:W-:-:S03]  /*2f20*/  ISETP.GE.AND P0, PT, R0, 0x200, PT ;  /* 0x000002000000780c */ /* 0x000fc60003f06270 */
[----:B------:R-:W-:Y:S01]  /*2f30*/  STS.128 [R74.X4+0x220], R32 ;  /* 0x000220204a007388 */ /* 0x000fe20000004c00 */
[----:B------:R-:W-:-:S03]  /*2f40*/  ISETP.LT.AND P1, PT, R3, c[0x0][0x178], !P0 ;  /* 0x00005e0003007a0c */ /* 0x000fc60004721270 */
[----:B------:R-:W-:Y:S04]  /*2f50*/  STS.128 [R74.X4+0x330], R28 ;  /* 0x0003301c4a007388 */ /* 0x000fe80000004c00 */
[----:B------:R-:W-:Y:S06]  /*2f60*/  BAR.SYNC 0x0 ;  /* 0x0000000000007b1d */ /* 0x000fec0000000000 */
[----:B------:R-:W1:Y:S01]  /*2f70*/  LDS.128 R44, [R81] ;  /* 0x00000000512c7984 */ /* 0x000e620000000c00 */
[----:B------:R-:W-:-:S03]  /*2f80*/  LOP3.LUT R37, R3, 0x8, RZ, 0xfc, !PT ;  /* 0x0000000803257812 */ /* 0x000fc600078efcff */
[----:B------:R-:W2:Y:S01]  /*2f90*/  LDS.128 R48, [R81+0x880] ;  /* 0x0008800051307984 */ /* 0x000ea20000000c00 */
[C---:B------:R-:W-:Y:S02]  /*2fa0*/  ISETP.LT.AND P2, PT, R37.reuse, c[0x0][0x178], !P0 ;  /* 0x00005e0025007a0c */ /* 0x040fe40004741270 */
[-C--:B------:R-:W-:Y:S01]  /*2fb0*/  LEA R37, R37, R0.reuse, 0x9 ;  /* 0x0000000025257211 */ /* 0x080fe200078e48ff */
[----:B------:R-:W3:Y:S04]  /*2fc0*/  LDS.128 R8, [R81+0x1100] ;  /* 0x0011000051087984 */ /* 0x000ee80000000c00 */
[----:B------:R-:W4:Y:S04]  /*2fd0*/  LDS.128 R4, [R81+0x1980] ;  /* 0x0019800051047984 */ /* 0x000f280000000c00 */
[----:B------:R-:W-:Y:S06]  /*2fe0*/  BAR.SYNC 0x0 ;  /* 0x0000000000007b1d */ /* 0x000fec0000000000 */
[----:B------:R-:W-:Y:S04]  /*2ff0*/  STS.128 [R74.X4], R24 ;  /* 0x000000184a007388 */ /* 0x000fe80000004c00 */
[----:B------:R-:W-:Y:S04]  /*3000*/  STS.128 [R74.X4+0x110], R40 ;  /* 0x000110284a007388 */ /* 0x000fe80000004c00 */
[----:B------:R-:W-:Y:S04]  /*3010*/  STS.128 [R74.X4+0x220], R16 ;  /* 0x000220104a007388 */ /* 0x000fe80000004c00 */
[----:B------:R-:W-:Y:S04]  /*3020*/  STS.128 [R74.X4+0x330], R20 ;  /* 0x000330144a007388 */ /* 0x000fe80000004c00 */
[----:B------:R-:W-:Y:S06]  /*3030*/  BAR.SYNC 0x0 ;  /* 0x0000000000007b1d */ /* 0x000fec0000000000 */
[----:B------:R-:W4:Y:S01]  /*3040*/  LDS.128 R32, [R81] ;  /* 0x0000000051207984 */ /* 0x000f220000000c00 */
[----:B------:R-:W-:Y:S01]  /*3050*/  LEA R25, R3, R0, 0x9 ;  /* 0x0000000003197211 */ /* 0x000fe200078e48ff */
[-C--:B------:R-:W-:Y:S01]  /*3060*/  IMAD.WIDE R16, R37, R2.reuse, c[0x0][0x170] ;  /* 0x00005c0025107625 */ /* 0x080fe200078e0202 */
[C---:B------:R-:W-:Y:S01]  /*3070*/  LOP3.LUT R19, R3.reuse, 0x10, RZ, 0xfc, !PT ;  /* 0x0000001003137812 */ /* 0x040fe200078efcff */
[----:B------:R-:W4:Y:S01]  /*3080*/  LDS.128 R28, [R81+0x880] ;  /* 0x00088000511c7984 */ /* 0x000f220000000c00 */
[----:B------:R-:W-:Y:S01]  /*3090*/  LOP3.LUT R27, R3, 0x28, RZ, 0xfc, !PT ;  /* 0x00000028031b7812 */ /* 0x000fe200078efcff */
[----:B------:R-:W-:Y:S01]  /*30a0*/  IMAD.WIDE R24, R25, R2, c[0x0][0x170] ;  /* 0x00005c0019187625 */ /* 0x000fe200078e0202 */
[C---:B------:R-:W-:Y:S01]  /*30b0*/  LOP3.LUT R21, R3.reuse, 0x18, RZ, 0xfc, !PT ;  /* 0x0000001803157812 */ /* 0x040fe200078efcff */
[----:B------:R-:W4:Y:S01]  /*30c0*/  LDS.128 R12, [R81+0x1100] ;  /* 0x00110000510c7984 */ /* 0x000f220000000c00 */
[----:B------:R-:W-:-:S02]  /*30d0*/  LOP3.LUT R23, R3, 0x20, RZ, 0xfc, !PT ;  /* 0x0000002003177812 */ /* 0x000fc400078efcff */
[----:B------:R-:W-:Y:S01]  /*30e0*/  LOP3.LUT R37, R3, 0x30, RZ, 0xfc, !PT ;  /* 0x0000003003257812 */ /* 0x000fe200078efcff */
[----:B-1----:R-:W-:Y:S01]  /*30f0*/  @P1 STG.E.128 [R24.64], R44 ;  /* 0x0000002c18001986 */ /* 0x002fe2000c101d04 */
[----:B------:R-:W-:Y:S02]  /*3100*/  ISETP.LT.AND P5, PT, R19, c[0x0][0x178], !P0 ;  /* 0x00005e0013007a0c */ /* 0x000fe400047a1270 */
[----:B------:R-:W-:Y:S01]  /*3110*/  LOP3.LUT R3, R3, 0x38, RZ, 0xfc, !PT ;  /* 0x0000003803037812 */ /* 0x000fe200078efcff */
[----:B--2---:R1:W-:Y:S01]  /*3120*/  @P2 STG.E.128 [R16.64], R48 ;  /* 0x0000003010002986 */ /* 0x0043e2000c101d04 */
[----:B------:R-:W-:Y:S02]  /*3130*/  ISETP.LT.AND P4, PT, R21, c[0x0][0x178], !P0 ;  /* 0x00005e0015007a0c */ /* 0x000fe40004781270 */
[----:B------:R-:W-:Y:S02]  /*3140*/  ISETP.LT.AND P3, PT, R23, c[0x0][0x178], !P0 ;  /* 0x00005e0017007a0c */ /* 0x000fe40004761270 */
[----:B------:R-:W-:-:S02]  /*3150*/  LEA R19, R19, R0, 0x9 ;  /* 0x0000000013137211 */ /* 0x000fc400078e48ff */
[----:B------:R-:W-:Y:S02]  /*3160*/  ISETP.LT.AND P2, PT, R27, c[0x0][0x178], !P0 ;  /* 0x00005e001b007a0c */ /* 0x000fe40004741270 */
[-C--:B------:R-:W-:Y:S02]  /*3170*/  LEA R21, R21, R0.reuse, 0x9 ;  /* 0x0000000015157211 */ /* 0x080fe400078e48ff */
[----:B------:R-:W-:Y:S02]  /*3180*/  ISETP.LT.AND P1, PT, R37, c[0x0][0x178], !P0 ;  /* 0x00005e0025007a0c */ /* 0x000fe40004721270 */
[-C--:B------:R-:W-:Y:S02]  /*3190*/  LEA R23, R23, R0.reuse, 0x9 ;  /* 0x0000000017177211 */ /* 0x080fe400078e48ff */
[----:B------:R-:W-:Y:S02]  /*31a0*/  ISETP.LT.AND P0, PT, R3, c[0x0][0x178], !P0 ;  /* 0x00005e0003007a0c */ /* 0x000fe40004701270 */
[----:B------:R-:W-:Y:S01]  /*31b0*/  LEA R27, R27, R0, 0x9 ;  /* 0x000000001b1b7211 */ /* 0x000fe200078e48ff */
[----:B-1----:R-:W-:Y:S01]  /*31c0*/  IMAD.WIDE R16, R19, R2, c[0x0][0x170] ;  /* 0x00005c0013107625 */ /* 0x002fe200078e0202 */
[----:B------:R-:W-:-:S03]  /*31d0*/  LEA R25, R37, R0, 0x9 ;  /* 0x0000000025197211 */ /* 0x000fc600078e48ff */
[-C--:B------:R-:W-:Y:S01]  /*31e0*/  IMAD.WIDE R18, R21, R2.reuse, c[0x0][0x170] ;  /* 0x00005c0015127625 */ /* 0x080fe200078e0202 */
[----:B---3--:R1:W-:Y:S03]  /*31f0*/  @P5 STG.E.128 [R16.64], R8 ;  /* 0x0000000810005986 */ /* 0x0083e6000c101d04 */
[-C--:B------:R-:W-:Y:S01]  /*3200*/  IMAD.WIDE R20, R23, R2.reuse, c[0x0][0x170] ;  /* 0x00005c0017147625 */ /* 0x080fe200078e0202 */
[----:B----4-:R1:W-:Y:S03]  /*3210*/  @P4 STG.E.128 [R18.64], R4 ;  /* 0x0000000412004986 */ /* 0x0103e6000c101d04 */
[-C--:B------:R-:W-:Y:S01]  /*3220*/  IMAD.WIDE R22, R27, R2.reuse, c[0x0][0x170] ;  /* 0x00005c001b167625 */ /* 0x080fe200078e0202 */
[----:B------:R1:W-:Y:S03]  /*3230*/  @P3 STG.E.128 [R20.64], R32 ;  /* 0x0000002014003986 */ /* 0x0003e6000c101d04 */
[----:B------:R-:W-:Y:S01]  /*3240*/  IMAD.WIDE R24, R25, R2, c[0x0][0x170] ;  /* 0x00005c0019187625 */ /* 0x000fe200078e0202 */
[----:B------:R1:W-:Y:S04]  /*3250*/  @P2 STG.E.128 [R22.64], R28 ;  /* 0x0000001c16002986 */ /* 0x0003e8000c101d04 */
[----:B------:R1:W-:Y:S01]  /*3260*/  @P1 STG.E.128 [R24.64], R12 ;  /* 0x0000000c18001986 */ /* 0x0003e2000c101d04 */
[----:B------:R-:W-:Y:S05]  /*3270*/  @!P0 EXIT ;  /* 0x000000000000894d */ /* 0x000fea0003800000 */
[----:B------:R-:W2:Y:S01]  /*3280*/  LDS.128 R80, [R81+0x1980] ;  /* 0x0019800051507984 */ /* 0x000ea20000000c00 */
[----:B------:R-:W-:-:S05]  /*3290*/  LEA R3, R3, R0, 0x9 ;  /* 0x0000000003037211 */ /* 0x000fca00078e48ff */
[----:B------:R-:W-:-:S05]  /*32a0*/  IMAD.WIDE R2, R3, R2, c[0x0][0x170] ;  /* 0x00005c0003027625 */ /* 0x000fca00078e0202 */
[----:B--2---:R-:W-:Y:S01]  /*32b0*/  STG.E.128 [R2.64], R80 ;  /* 0x0000005002007986 */ /* 0x004fe2000c101d04 */
[----:B------:R-:W-:Y:S05]  /*32c0*/  EXIT ;  /* 0x000000000000794d */ /* 0x000fea0003800000 */
.L_x_2:
[----:B------:R-:W-:-:S00]  /*32d0*/  BRA `(.L_x_2) ;  /* 0xfffffff000007947 */ /* 0x000fc0000383ffff */
[----:B------:R-:W-:-:S00]  /*32e0*/  NOP ;  /* 0x0000000000007918 */ /* 0x000fc00000000000 */
        /* <DEDUP_REMOVED lines=9> */
.L_x_3:


//--------------------- .nv.shared.triton_mm      --------------------------
	.section	.nv.shared.triton_mm,"aw",@nobits
	.align	16
